//
// Generated by NVIDIA NVVM Compiler
//
// Compiler Build ID: CL-36424714
// Cuda compilation tools, release 13.0, V13.0.88
// Based on NVVM 20.0.0
//

.version 9.0
.target sm_100
.address_size 64

	// .globl	_Z9gmultiplyPdS_S_iii
// _ZZ9gmultiplyPdS_S_iiiE2At has been demoted

.visible .entry _Z9gmultiplyPdS_S_iii(
	.param .u64 .ptr .align 1 _Z9gmultiplyPdS_S_iii_param_0,
	.param .u64 .ptr .align 1 _Z9gmultiplyPdS_S_iii_param_1,
	.param .u64 .ptr .align 1 _Z9gmultiplyPdS_S_iii_param_2,
	.param .u32 _Z9gmultiplyPdS_S_iii_param_3,
	.param .u32 _Z9gmultiplyPdS_S_iii_param_4,
	.param .u32 _Z9gmultiplyPdS_S_iii_param_5
)
{
	.reg .pred 	%p<3>;
	.reg .b32 	%r<30>;
	.reg .b64 	%rd<90>;
	.reg .b64 	%fd<2307>;
	// demoted variable
	.shared .align 8 .b8 _ZZ9gmultiplyPdS_S_iiiE2At[256];
	ld.param.u64 	%rd28, [_Z9gmultiplyPdS_S_iii_param_2];
	ld.param.u32 	%r7, [_Z9gmultiplyPdS_S_iii_param_4];
	ld.param.u32 	%r8, [_Z9gmultiplyPdS_S_iii_param_5];
	cvta.to.global.u64 	%rd29, %rd28;
	shr.s32 	%r9, %r8, 31;
	shr.u32 	%r10, %r9, 27;
	add.s32 	%r11, %r8, %r10;
	shr.s32 	%r12, %r11, 5;
	mov.u32 	%r13, %ctaid.x;
	div.u32 	%r14, %r13, %r12;
	mul.lo.s32 	%r15, %r14, %r12;
	sub.s32 	%r16, %r13, %r15;
	shl.b32 	%r17, %r16, 5;
	shl.b32 	%r1, %r14, 5;
	mov.u32 	%r2, %tid.x;
	add.s32 	%r3, %r17, %r2;
	mad.lo.s32 	%r18, %r1, %r8, %r3;
	mul.wide.s32 	%rd30, %r18, 8;
	add.s64 	%rd1, %rd29, %rd30;
	mov.b64 	%rd31, 0;
	st.global.u64 	[%rd1], %rd31;
	mul.wide.s32 	%rd32, %r8, 8;
	add.s64 	%rd2, %rd1, %rd32;
	st.global.u64 	[%rd2], %rd31;
	add.s64 	%rd3, %rd2, %rd32;
	st.global.u64 	[%rd3], %rd31;
	add.s64 	%rd4, %rd3, %rd32;
	st.global.u64 	[%rd4], %rd31;
	add.s64 	%rd5, %rd4, %rd32;
	st.global.u64 	[%rd5], %rd31;
	add.s64 	%rd33, %rd5, %rd32;
	st.global.u64 	[%rd33], %rd31;
	add.s64 	%rd34, %rd33, %rd32;
	st.global.u64 	[%rd34], %rd31;
	add.s64 	%rd6, %rd34, %rd32;
	st.global.u64 	[%rd6], %rd31;
	add.s64 	%rd7, %rd6, %rd32;
	st.global.u64 	[%rd7], %rd31;
	add.s64 	%rd8, %rd7, %rd32;
	st.global.u64 	[%rd8], %rd31;
	add.s64 	%rd9, %rd8, %rd32;
	st.global.u64 	[%rd9], %rd31;
	add.s64 	%rd10, %rd9, %rd32;
	st.global.u64 	[%rd10], %rd31;
	add.s64 	%rd11, %rd10, %rd32;
	st.global.u64 	[%rd11], %rd31;
	add.s64 	%rd12, %rd11, %rd32;
	st.global.u64 	[%rd12], %rd31;
	add.s64 	%rd13, %rd12, %rd32;
	st.global.u64 	[%rd13], %rd31;
	add.s64 	%rd14, %rd13, %rd32;
	st.global.u64 	[%rd14], %rd31;
	add.s64 	%rd15, %rd14, %rd32;
	st.global.u64 	[%rd15], %rd31;
	add.s64 	%rd16, %rd15, %rd32;
	st.global.u64 	[%rd16], %rd31;
	add.s64 	%rd17, %rd16, %rd32;
	st.global.u64 	[%rd17], %rd31;
	add.s64 	%rd18, %rd17, %rd32;
	st.global.u64 	[%rd18], %rd31;
	add.s64 	%rd19, %rd18, %rd32;
	st.global.u64 	[%rd19], %rd31;
	add.s64 	%rd35, %rd19, %rd32;
	st.global.u64 	[%rd35], %rd31;
	add.s64 	%rd36, %rd35, %rd32;
	st.global.u64 	[%rd36], %rd31;
	add.s64 	%rd20, %rd36, %rd32;
	st.global.u64 	[%rd20], %rd31;
	add.s64 	%rd21, %rd20, %rd32;
	st.global.u64 	[%rd21], %rd31;
	add.s64 	%rd37, %rd21, %rd32;
	st.global.u64 	[%rd37], %rd31;
	add.s64 	%rd38, %rd37, %rd32;
	st.global.u64 	[%rd38], %rd31;
	add.s64 	%rd22, %rd38, %rd32;
	st.global.u64 	[%rd22], %rd31;
	add.s64 	%rd23, %rd22, %rd32;
	st.global.u64 	[%rd23], %rd31;
	add.s64 	%rd24, %rd23, %rd32;
	st.global.u64 	[%rd24], %rd31;
	add.s64 	%rd25, %rd24, %rd32;
	st.global.u64 	[%rd25], %rd31;
	add.s64 	%rd39, %rd25, %rd32;
	st.global.u64 	[%rd39], %rd31;
	setp.lt.s32 	%p1, %r7, 1;
	mov.f64 	%fd2275, 0d0000000000000000;
	mov.f64 	%fd2276, %fd2275;
	mov.f64 	%fd2277, %fd2275;
	mov.f64 	%fd2278, %fd2275;
	mov.f64 	%fd2279, %fd2275;
	mov.f64 	%fd2280, %fd2275;
	mov.f64 	%fd2281, %fd2275;
	mov.f64 	%fd2282, %fd2275;
	mov.f64 	%fd2283, %fd2275;
	mov.f64 	%fd2284, %fd2275;
	mov.f64 	%fd2285, %fd2275;
	mov.f64 	%fd2286, %fd2275;
	mov.f64 	%fd2287, %fd2275;
	mov.f64 	%fd2288, %fd2275;
	mov.f64 	%fd2289, %fd2275;
	mov.f64 	%fd2290, %fd2275;
	mov.f64 	%fd2291, %fd2275;
	mov.f64 	%fd2292, %fd2275;
	mov.f64 	%fd2293, %fd2275;
	mov.f64 	%fd2294, %fd2275;
	mov.f64 	%fd2295, %fd2275;
	mov.f64 	%fd2296, %fd2275;
	mov.f64 	%fd2297, %fd2275;
	mov.f64 	%fd2298, %fd2275;
	mov.f64 	%fd2299, %fd2275;
	mov.f64 	%fd2300, %fd2275;
	mov.f64 	%fd2301, %fd2275;
	mov.f64 	%fd2302, %fd2275;
	mov.f64 	%fd2303, %fd2275;
	mov.f64 	%fd2304, %fd2275;
	mov.f64 	%fd2305, %fd2275;
	mov.f64 	%fd2306, %fd2275;
	@%p1 bra 	$L__BB0_3;
	add.s32 	%r20, %r1, %r2;
	mul.lo.s32 	%r4, %r20, %r7;
	mov.b32 	%r29, 0;
	mov.f64 	%fd2275, 0d0000000000000000;
$L__BB0_2:
	ld.param.u32 	%r27, [_Z9gmultiplyPdS_S_iii_param_5];
	ld.param.u64 	%rd89, [_Z9gmultiplyPdS_S_iii_param_1];
	ld.param.u64 	%rd88, [_Z9gmultiplyPdS_S_iii_param_0];
	add.s32 	%r21, %r29, %r4;
	bar.sync 	0;
	cvta.to.global.u64 	%rd40, %rd88;
	mul.wide.u32 	%rd41, %r21, 8;
	add.s64 	%rd42, %rd40, %rd41;
	ld.global.f64 	%fd99, [%rd42];
	mov.u32 	%r22, %tid.x;
	shl.b32 	%r23, %r22, 3;
	mov.u32 	%r24, _ZZ9gmultiplyPdS_S_iiiE2At;
	add.s32 	%r25, %r24, %r23;
	st.shared.f64 	[%r25], %fd99;
	bar.sync 	0;
	mad.lo.s32 	%r26, %r29, %r27, %r3;
	cvta.to.global.u64 	%rd43, %rd89;
	mul.wide.s32 	%rd44, %r26, 8;
	add.s64 	%rd45, %rd43, %rd44;
	ld.global.f64 	%fd100, [%rd45];
	ld.shared.f64 	%fd101, [_ZZ9gmultiplyPdS_S_iiiE2At];
	fma.rn.f64 	%fd102, %fd100, %fd101, %fd2306;
	ld.shared.f64 	%fd103, [_ZZ9gmultiplyPdS_S_iiiE2At+8];
	fma.rn.f64 	%fd104, %fd100, %fd103, %fd2305;
	ld.shared.f64 	%fd105, [_ZZ9gmultiplyPdS_S_iiiE2At+16];
	fma.rn.f64 	%fd106, %fd100, %fd105, %fd2304;
	ld.shared.f64 	%fd107, [_ZZ9gmultiplyPdS_S_iiiE2At+24];
	fma.rn.f64 	%fd108, %fd100, %fd107, %fd2303;
	ld.shared.f64 	%fd109, [_ZZ9gmultiplyPdS_S_iiiE2At+32];
	fma.rn.f64 	%fd110, %fd100, %fd109, %fd2302;
	ld.shared.f64 	%fd111, [_ZZ9gmultiplyPdS_S_iiiE2At+40];
	fma.rn.f64 	%fd112, %fd100, %fd111, %fd2301;
	ld.shared.f64 	%fd113, [_ZZ9gmultiplyPdS_S_iiiE2At+48];
	fma.rn.f64 	%fd114, %fd100, %fd113, %fd2300;
	ld.shared.f64 	%fd115, [_ZZ9gmultiplyPdS_S_iiiE2At+56];
	fma.rn.f64 	%fd116, %fd100, %fd115, %fd2299;
	ld.shared.f64 	%fd117, [_ZZ9gmultiplyPdS_S_iiiE2At+64];
	fma.rn.f64 	%fd118, %fd100, %fd117, %fd2298;
	ld.shared.f64 	%fd119, [_ZZ9gmultiplyPdS_S_iiiE2At+72];
	fma.rn.f64 	%fd120, %fd100, %fd119, %fd2297;
	ld.shared.f64 	%fd121, [_ZZ9gmultiplyPdS_S_iiiE2At+80];
	fma.rn.f64 	%fd122, %fd100, %fd121, %fd2296;
	ld.shared.f64 	%fd123, [_ZZ9gmultiplyPdS_S_iiiE2At+88];
	fma.rn.f64 	%fd124, %fd100, %fd123, %fd2295;
	ld.shared.f64 	%fd125, [_ZZ9gmultiplyPdS_S_iiiE2At+96];
	fma.rn.f64 	%fd126, %fd100, %fd125, %fd2294;
	ld.shared.f64 	%fd127, [_ZZ9gmultiplyPdS_S_iiiE2At+104];
	fma.rn.f64 	%fd128, %fd100, %fd127, %fd2293;
	ld.shared.f64 	%fd129, [_ZZ9gmultiplyPdS_S_iiiE2At+112];
	fma.rn.f64 	%fd130, %fd100, %fd129, %fd2292;
	ld.shared.f64 	%fd131, [_ZZ9gmultiplyPdS_S_iiiE2At+120];
	fma.rn.f64 	%fd132, %fd100, %fd131, %fd2291;
	ld.shared.f64 	%fd133, [_ZZ9gmultiplyPdS_S_iiiE2At+128];
	fma.rn.f64 	%fd134, %fd100, %fd133, %fd2290;
	ld.shared.f64 	%fd135, [_ZZ9gmultiplyPdS_S_iiiE2At+136];
	fma.rn.f64 	%fd136, %fd100, %fd135, %fd2289;
	ld.shared.f64 	%fd137, [_ZZ9gmultiplyPdS_S_iiiE2At+144];
	fma.rn.f64 	%fd138, %fd100, %fd137, %fd2288;
	ld.shared.f64 	%fd139, [_ZZ9gmultiplyPdS_S_iiiE2At+152];
	fma.rn.f64 	%fd140, %fd100, %fd139, %fd2287;
	ld.shared.f64 	%fd141, [_ZZ9gmultiplyPdS_S_iiiE2At+160];
	fma.rn.f64 	%fd142, %fd100, %fd141, %fd2286;
	ld.shared.f64 	%fd143, [_ZZ9gmultiplyPdS_S_iiiE2At+168];
	fma.rn.f64 	%fd144, %fd100, %fd143, %fd2285;
	ld.shared.f64 	%fd145, [_ZZ9gmultiplyPdS_S_iiiE2At+176];
	fma.rn.f64 	%fd146, %fd100, %fd145, %fd2284;
	ld.shared.f64 	%fd147, [_ZZ9gmultiplyPdS_S_iiiE2At+184];
	fma.rn.f64 	%fd148, %fd100, %fd147, %fd2283;
	ld.shared.f64 	%fd149, [_ZZ9gmultiplyPdS_S_iiiE2At+192];
	fma.rn.f64 	%fd150, %fd100, %fd149, %fd2282;
	ld.shared.f64 	%fd151, [_ZZ9gmultiplyPdS_S_iiiE2At+200];
	fma.rn.f64 	%fd152, %fd100, %fd151, %fd2281;
	ld.shared.f64 	%fd153, [_ZZ9gmultiplyPdS_S_iiiE2At+208];
	fma.rn.f64 	%fd154, %fd100, %fd153, %fd2280;
	ld.shared.f64 	%fd155, [_ZZ9gmultiplyPdS_S_iiiE2At+216];
	fma.rn.f64 	%fd156, %fd100, %fd155, %fd2279;
	ld.shared.f64 	%fd157, [_ZZ9gmultiplyPdS_S_iiiE2At+224];
	fma.rn.f64 	%fd158, %fd100, %fd157, %fd2278;
	ld.shared.f64 	%fd159, [_ZZ9gmultiplyPdS_S_iiiE2At+232];
	fma.rn.f64 	%fd160, %fd100, %fd159, %fd2277;
	ld.shared.f64 	%fd161, [_ZZ9gmultiplyPdS_S_iiiE2At+240];
	fma.rn.f64 	%fd162, %fd100, %fd161, %fd2276;
	ld.shared.f64 	%fd163, [_ZZ9gmultiplyPdS_S_iiiE2At+248];
	fma.rn.f64 	%fd164, %fd100, %fd163, %fd2275;
	bar.sync 	0;
	mul.wide.s32 	%rd46, %r21, 8;
	add.s64 	%rd47, %rd40, %rd46;
	ld.global.f64 	%fd165, [%rd47+8];
	st.shared.f64 	[%r25], %fd165;
	bar.sync 	0;
	mul.wide.s32 	%rd48, %r27, 8;
	add.s64 	%rd49, %rd45, %rd48;
	ld.global.f64 	%fd166, [%rd49];
	ld.shared.f64 	%fd167, [_ZZ9gmultiplyPdS_S_iiiE2At];
	fma.rn.f64 	%fd168, %fd166, %fd167, %fd102;
	ld.shared.f64 	%fd169, [_ZZ9gmultiplyPdS_S_iiiE2At+8];
	fma.rn.f64 	%fd170, %fd166, %fd169, %fd104;
	ld.shared.f64 	%fd171, [_ZZ9gmultiplyPdS_S_iiiE2At+16];
	fma.rn.f64 	%fd172, %fd166, %fd171, %fd106;
	ld.shared.f64 	%fd173, [_ZZ9gmultiplyPdS_S_iiiE2At+24];
	fma.rn.f64 	%fd174, %fd166, %fd173, %fd108;
	ld.shared.f64 	%fd175, [_ZZ9gmultiplyPdS_S_iiiE2At+32];
	fma.rn.f64 	%fd176, %fd166, %fd175, %fd110;
	ld.shared.f64 	%fd177, [_ZZ9gmultiplyPdS_S_iiiE2At+40];
	fma.rn.f64 	%fd178, %fd166, %fd177, %fd112;
	ld.shared.f64 	%fd179, [_ZZ9gmultiplyPdS_S_iiiE2At+48];
	fma.rn.f64 	%fd180, %fd166, %fd179, %fd114;
	ld.shared.f64 	%fd181, [_ZZ9gmultiplyPdS_S_iiiE2At+56];
	fma.rn.f64 	%fd182, %fd166, %fd181, %fd116;
	ld.shared.f64 	%fd183, [_ZZ9gmultiplyPdS_S_iiiE2At+64];
	fma.rn.f64 	%fd184, %fd166, %fd183, %fd118;
	ld.shared.f64 	%fd185, [_ZZ9gmultiplyPdS_S_iiiE2At+72];
	fma.rn.f64 	%fd186, %fd166, %fd185, %fd120;
	ld.shared.f64 	%fd187, [_ZZ9gmultiplyPdS_S_iiiE2At+80];
	fma.rn.f64 	%fd188, %fd166, %fd187, %fd122;
	ld.shared.f64 	%fd189, [_ZZ9gmultiplyPdS_S_iiiE2At+88];
	fma.rn.f64 	%fd190, %fd166, %fd189, %fd124;
	ld.shared.f64 	%fd191, [_ZZ9gmultiplyPdS_S_iiiE2At+96];
	fma.rn.f64 	%fd192, %fd166, %fd191, %fd126;
	ld.shared.f64 	%fd193, [_ZZ9gmultiplyPdS_S_iiiE2At+104];
	fma.rn.f64 	%fd194, %fd166, %fd193, %fd128;
	ld.shared.f64 	%fd195, [_ZZ9gmultiplyPdS_S_iiiE2At+112];
	fma.rn.f64 	%fd196, %fd166, %fd195, %fd130;
	ld.shared.f64 	%fd197, [_ZZ9gmultiplyPdS_S_iiiE2At+120];
	fma.rn.f64 	%fd198, %fd166, %fd197, %fd132;
	ld.shared.f64 	%fd199, [_ZZ9gmultiplyPdS_S_iiiE2At+128];
	fma.rn.f64 	%fd200, %fd166, %fd199, %fd134;
	ld.shared.f64 	%fd201, [_ZZ9gmultiplyPdS_S_iiiE2At+136];
	fma.rn.f64 	%fd202, %fd166, %fd201, %fd136;
	ld.shared.f64 	%fd203, [_ZZ9gmultiplyPdS_S_iiiE2At+144];
	fma.rn.f64 	%fd204, %fd166, %fd203, %fd138;
	ld.shared.f64 	%fd205, [_ZZ9gmultiplyPdS_S_iiiE2At+152];
	fma.rn.f64 	%fd206, %fd166, %fd205, %fd140;
	ld.shared.f64 	%fd207, [_ZZ9gmultiplyPdS_S_iiiE2At+160];
	fma.rn.f64 	%fd208, %fd166, %fd207, %fd142;
	ld.shared.f64 	%fd209, [_ZZ9gmultiplyPdS_S_iiiE2At+168];
	fma.rn.f64 	%fd210, %fd166, %fd209, %fd144;
	ld.shared.f64 	%fd211, [_ZZ9gmultiplyPdS_S_iiiE2At+176];
	fma.rn.f64 	%fd212, %fd166, %fd211, %fd146;
	ld.shared.f64 	%fd213, [_ZZ9gmultiplyPdS_S_iiiE2At+184];
	fma.rn.f64 	%fd214, %fd166, %fd213, %fd148;
	ld.shared.f64 	%fd215, [_ZZ9gmultiplyPdS_S_iiiE2At+192];
	fma.rn.f64 	%fd216, %fd166, %fd215, %fd150;
	ld.shared.f64 	%fd217, [_ZZ9gmultiplyPdS_S_iiiE2At+200];
	fma.rn.f64 	%fd218, %fd166, %fd217, %fd152;
	ld.shared.f64 	%fd219, [_ZZ9gmultiplyPdS_S_iiiE2At+208];
	fma.rn.f64 	%fd220, %fd166, %fd219, %fd154;
	ld.shared.f64 	%fd221, [_ZZ9gmultiplyPdS_S_iiiE2At+216];
	fma.rn.f64 	%fd222, %fd166, %fd221, %fd156;
	ld.shared.f64 	%fd223, [_ZZ9gmultiplyPdS_S_iiiE2At+224];
	fma.rn.f64 	%fd224, %fd166, %fd223, %fd158;
	ld.shared.f64 	%fd225, [_ZZ9gmultiplyPdS_S_iiiE2At+232];
	fma.rn.f64 	%fd226, %fd166, %fd225, %fd160;
	ld.shared.f64 	%fd227, [_ZZ9gmultiplyPdS_S_iiiE2At+240];
	fma.rn.f64 	%fd228, %fd166, %fd227, %fd162;
	ld.shared.f64 	%fd229, [_ZZ9gmultiplyPdS_S_iiiE2At+248];
	fma.rn.f64 	%fd230, %fd166, %fd229, %fd164;
	bar.sync 	0;
	ld.global.f64 	%fd231, [%rd47+16];
	st.shared.f64 	[%r25], %fd231;
	bar.sync 	0;
	add.s64 	%rd50, %rd49, %rd48;
	ld.global.f64 	%fd232, [%rd50];
	ld.shared.f64 	%fd233, [_ZZ9gmultiplyPdS_S_iiiE2At];
	fma.rn.f64 	%fd234, %fd232, %fd233, %fd168;
	ld.shared.f64 	%fd235, [_ZZ9gmultiplyPdS_S_iiiE2At+8];
	fma.rn.f64 	%fd236, %fd232, %fd235, %fd170;
	ld.shared.f64 	%fd237, [_ZZ9gmultiplyPdS_S_iiiE2At+16];
	fma.rn.f64 	%fd238, %fd232, %fd237, %fd172;
	ld.shared.f64 	%fd239, [_ZZ9gmultiplyPdS_S_iiiE2At+24];
	fma.rn.f64 	%fd240, %fd232, %fd239, %fd174;
	ld.shared.f64 	%fd241, [_ZZ9gmultiplyPdS_S_iiiE2At+32];
	fma.rn.f64 	%fd242, %fd232, %fd241, %fd176;
	ld.shared.f64 	%fd243, [_ZZ9gmultiplyPdS_S_iiiE2At+40];
	fma.rn.f64 	%fd244, %fd232, %fd243, %fd178;
	ld.shared.f64 	%fd245, [_ZZ9gmultiplyPdS_S_iiiE2At+48];
	fma.rn.f64 	%fd246, %fd232, %fd245, %fd180;
	ld.shared.f64 	%fd247, [_ZZ9gmultiplyPdS_S_iiiE2At+56];
	fma.rn.f64 	%fd248, %fd232, %fd247, %fd182;
	ld.shared.f64 	%fd249, [_ZZ9gmultiplyPdS_S_iiiE2At+64];
	fma.rn.f64 	%fd250, %fd232, %fd249, %fd184;
	ld.shared.f64 	%fd251, [_ZZ9gmultiplyPdS_S_iiiE2At+72];
	fma.rn.f64 	%fd252, %fd232, %fd251, %fd186;
	ld.shared.f64 	%fd253, [_ZZ9gmultiplyPdS_S_iiiE2At+80];
	fma.rn.f64 	%fd254, %fd232, %fd253, %fd188;
	ld.shared.f64 	%fd255, [_ZZ9gmultiplyPdS_S_iiiE2At+88];
	fma.rn.f64 	%fd256, %fd232, %fd255, %fd190;
	ld.shared.f64 	%fd257, [_ZZ9gmultiplyPdS_S_iiiE2At+96];
	fma.rn.f64 	%fd258, %fd232, %fd257, %fd192;
	ld.shared.f64 	%fd259, [_ZZ9gmultiplyPdS_S_iiiE2At+104];
	fma.rn.f64 	%fd260, %fd232, %fd259, %fd194;
	ld.shared.f64 	%fd261, [_ZZ9gmultiplyPdS_S_iiiE2At+112];
	fma.rn.f64 	%fd262, %fd232, %fd261, %fd196;
	ld.shared.f64 	%fd263, [_ZZ9gmultiplyPdS_S_iiiE2At+120];
	fma.rn.f64 	%fd264, %fd232, %fd263, %fd198;
	ld.shared.f64 	%fd265, [_ZZ9gmultiplyPdS_S_iiiE2At+128];
	fma.rn.f64 	%fd266, %fd232, %fd265, %fd200;
	ld.shared.f64 	%fd267, [_ZZ9gmultiplyPdS_S_iiiE2At+136];
	fma.rn.f64 	%fd268, %fd232, %fd267, %fd202;
	ld.shared.f64 	%fd269, [_ZZ9gmultiplyPdS_S_iiiE2At+144];
	fma.rn.f64 	%fd270, %fd232, %fd269, %fd204;
	ld.shared.f64 	%fd271, [_ZZ9gmultiplyPdS_S_iiiE2At+152];
	fma.rn.f64 	%fd272, %fd232, %fd271, %fd206;
	ld.shared.f64 	%fd273, [_ZZ9gmultiplyPdS_S_iiiE2At+160];
	fma.rn.f64 	%fd274, %fd232, %fd273, %fd208;
	ld.shared.f64 	%fd275, [_ZZ9gmultiplyPdS_S_iiiE2At+168];
	fma.rn.f64 	%fd276, %fd232, %fd275, %fd210;
	ld.shared.f64 	%fd277, [_ZZ9gmultiplyPdS_S_iiiE2At+176];
	fma.rn.f64 	%fd278, %fd232, %fd277, %fd212;
	ld.shared.f64 	%fd279, [_ZZ9gmultiplyPdS_S_iiiE2At+184];
	fma.rn.f64 	%fd280, %fd232, %fd279, %fd214;
	ld.shared.f64 	%fd281, [_ZZ9gmultiplyPdS_S_iiiE2At+192];
	fma.rn.f64 	%fd282, %fd232, %fd281, %fd216;
	ld.shared.f64 	%fd283, [_ZZ9gmultiplyPdS_S_iiiE2At+200];
	fma.rn.f64 	%fd284, %fd232, %fd283, %fd218;
	ld.shared.f64 	%fd285, [_ZZ9gmultiplyPdS_S_iiiE2At+208];
	fma.rn.f64 	%fd286, %fd232, %fd285, %fd220;
	ld.shared.f64 	%fd287, [_ZZ9gmultiplyPdS_S_iiiE2At+216];
	fma.rn.f64 	%fd288, %fd232, %fd287, %fd222;
	ld.shared.f64 	%fd289, [_ZZ9gmultiplyPdS_S_iiiE2At+224];
	fma.rn.f64 	%fd290, %fd232, %fd289, %fd224;
	ld.shared.f64 	%fd291, [_ZZ9gmultiplyPdS_S_iiiE2At+232];
	fma.rn.f64 	%fd292, %fd232, %fd291, %fd226;
	ld.shared.f64 	%fd293, [_ZZ9gmultiplyPdS_S_iiiE2At+240];
	fma.rn.f64 	%fd294, %fd232, %fd293, %fd228;
	ld.shared.f64 	%fd295, [_ZZ9gmultiplyPdS_S_iiiE2At+248];
	fma.rn.f64 	%fd296, %fd232, %fd295, %fd230;
	bar.sync 	0;
	ld.global.f64 	%fd297, [%rd47+24];
	st.shared.f64 	[%r25], %fd297;
	bar.sync 	0;
	add.s64 	%rd51, %rd50, %rd48;
	ld.global.f64 	%fd298, [%rd51];
	ld.shared.f64 	%fd299, [_ZZ9gmultiplyPdS_S_iiiE2At];
	fma.rn.f64 	%fd300, %fd298, %fd299, %fd234;
	ld.shared.f64 	%fd301, [_ZZ9gmultiplyPdS_S_iiiE2At+8];
	fma.rn.f64 	%fd302, %fd298, %fd301, %fd236;
	ld.shared.f64 	%fd303, [_ZZ9gmultiplyPdS_S_iiiE2At+16];
	fma.rn.f64 	%fd304, %fd298, %fd303, %fd238;
	ld.shared.f64 	%fd305, [_ZZ9gmultiplyPdS_S_iiiE2At+24];
	fma.rn.f64 	%fd306, %fd298, %fd305, %fd240;
	ld.shared.f64 	%fd307, [_ZZ9gmultiplyPdS_S_iiiE2At+32];
	fma.rn.f64 	%fd308, %fd298, %fd307, %fd242;
	ld.shared.f64 	%fd309, [_ZZ9gmultiplyPdS_S_iiiE2At+40];
	fma.rn.f64 	%fd310, %fd298, %fd309, %fd244;
	ld.shared.f64 	%fd311, [_ZZ9gmultiplyPdS_S_iiiE2At+48];
	fma.rn.f64 	%fd312, %fd298, %fd311, %fd246;
	ld.shared.f64 	%fd313, [_ZZ9gmultiplyPdS_S_iiiE2At+56];
	fma.rn.f64 	%fd314, %fd298, %fd313, %fd248;
	ld.shared.f64 	%fd315, [_ZZ9gmultiplyPdS_S_iiiE2At+64];
	fma.rn.f64 	%fd316, %fd298, %fd315, %fd250;
	ld.shared.f64 	%fd317, [_ZZ9gmultiplyPdS_S_iiiE2At+72];
	fma.rn.f64 	%fd318, %fd298, %fd317, %fd252;
	ld.shared.f64 	%fd319, [_ZZ9gmultiplyPdS_S_iiiE2At+80];
	fma.rn.f64 	%fd320, %fd298, %fd319, %fd254;
	ld.shared.f64 	%fd321, [_ZZ9gmultiplyPdS_S_iiiE2At+88];
	fma.rn.f64 	%fd322, %fd298, %fd321, %fd256;
	ld.shared.f64 	%fd323, [_ZZ9gmultiplyPdS_S_iiiE2At+96];
	fma.rn.f64 	%fd324, %fd298, %fd323, %fd258;
	ld.shared.f64 	%fd325, [_ZZ9gmultiplyPdS_S_iiiE2At+104];
	fma.rn.f64 	%fd326, %fd298, %fd325, %fd260;
	ld.shared.f64 	%fd327, [_ZZ9gmultiplyPdS_S_iiiE2At+112];
	fma.rn.f64 	%fd328, %fd298, %fd327, %fd262;
	ld.shared.f64 	%fd329, [_ZZ9gmultiplyPdS_S_iiiE2At+120];
	fma.rn.f64 	%fd330, %fd298, %fd329, %fd264;
	ld.shared.f64 	%fd331, [_ZZ9gmultiplyPdS_S_iiiE2At+128];
	fma.rn.f64 	%fd332, %fd298, %fd331, %fd266;
	ld.shared.f64 	%fd333, [_ZZ9gmultiplyPdS_S_iiiE2At+136];
	fma.rn.f64 	%fd334, %fd298, %fd333, %fd268;
	ld.shared.f64 	%fd335, [_ZZ9gmultiplyPdS_S_iiiE2At+144];
	fma.rn.f64 	%fd336, %fd298, %fd335, %fd270;
	ld.shared.f64 	%fd337, [_ZZ9gmultiplyPdS_S_iiiE2At+152];
	fma.rn.f64 	%fd338, %fd298, %fd337, %fd272;
	ld.shared.f64 	%fd339, [_ZZ9gmultiplyPdS_S_iiiE2At+160];
	fma.rn.f64 	%fd340, %fd298, %fd339, %fd274;
	ld.shared.f64 	%fd341, [_ZZ9gmultiplyPdS_S_iiiE2At+168];
	fma.rn.f64 	%fd342, %fd298, %fd341, %fd276;
	ld.shared.f64 	%fd343, [_ZZ9gmultiplyPdS_S_iiiE2At+176];
	fma.rn.f64 	%fd344, %fd298, %fd343, %fd278;
	ld.shared.f64 	%fd345, [_ZZ9gmultiplyPdS_S_iiiE2At+184];
	fma.rn.f64 	%fd346, %fd298, %fd345, %fd280;
	ld.shared.f64 	%fd347, [_ZZ9gmultiplyPdS_S_iiiE2At+192];
	fma.rn.f64 	%fd348, %fd298, %fd347, %fd282;
	ld.shared.f64 	%fd349, [_ZZ9gmultiplyPdS_S_iiiE2At+200];
	fma.rn.f64 	%fd350, %fd298, %fd349, %fd284;
	ld.shared.f64 	%fd351, [_ZZ9gmultiplyPdS_S_iiiE2At+208];
	fma.rn.f64 	%fd352, %fd298, %fd351, %fd286;
	ld.shared.f64 	%fd353, [_ZZ9gmultiplyPdS_S_iiiE2At+216];
	fma.rn.f64 	%fd354, %fd298, %fd353, %fd288;
	ld.shared.f64 	%fd355, [_ZZ9gmultiplyPdS_S_iiiE2At+224];
	fma.rn.f64 	%fd356, %fd298, %fd355, %fd290;
	ld.shared.f64 	%fd357, [_ZZ9gmultiplyPdS_S_iiiE2At+232];
	fma.rn.f64 	%fd358, %fd298, %fd357, %fd292;
	ld.shared.f64 	%fd359, [_ZZ9gmultiplyPdS_S_iiiE2At+240];
	fma.rn.f64 	%fd360, %fd298, %fd359, %fd294;
	ld.shared.f64 	%fd361, [_ZZ9gmultiplyPdS_S_iiiE2At+248];
	fma.rn.f64 	%fd362, %fd298, %fd361, %fd296;
	bar.sync 	0;
	ld.global.f64 	%fd363, [%rd47+32];
	st.shared.f64 	[%r25], %fd363;
	bar.sync 	0;
	add.s64 	%rd52, %rd51, %rd48;
	ld.global.f64 	%fd364, [%rd52];
	ld.shared.f64 	%fd365, [_ZZ9gmultiplyPdS_S_iiiE2At];
	fma.rn.f64 	%fd366, %fd364, %fd365, %fd300;
	ld.shared.f64 	%fd367, [_ZZ9gmultiplyPdS_S_iiiE2At+8];
	fma.rn.f64 	%fd368, %fd364, %fd367, %fd302;
	ld.shared.f64 	%fd369, [_ZZ9gmultiplyPdS_S_iiiE2At+16];
	fma.rn.f64 	%fd370, %fd364, %fd369, %fd304;
	ld.shared.f64 	%fd371, [_ZZ9gmultiplyPdS_S_iiiE2At+24];
	fma.rn.f64 	%fd372, %fd364, %fd371, %fd306;
	ld.shared.f64 	%fd373, [_ZZ9gmultiplyPdS_S_iiiE2At+32];
	fma.rn.f64 	%fd374, %fd364, %fd373, %fd308;
	ld.shared.f64 	%fd375, [_ZZ9gmultiplyPdS_S_iiiE2At+40];
	fma.rn.f64 	%fd376, %fd364, %fd375, %fd310;
	ld.shared.f64 	%fd377, [_ZZ9gmultiplyPdS_S_iiiE2At+48];
	fma.rn.f64 	%fd378, %fd364, %fd377, %fd312;
	ld.shared.f64 	%fd379, [_ZZ9gmultiplyPdS_S_iiiE2At+56];
	fma.rn.f64 	%fd380, %fd364, %fd379, %fd314;
	ld.shared.f64 	%fd381, [_ZZ9gmultiplyPdS_S_iiiE2At+64];
	fma.rn.f64 	%fd382, %fd364, %fd381, %fd316;
	ld.shared.f64 	%fd383, [_ZZ9gmultiplyPdS_S_iiiE2At+72];
	fma.rn.f64 	%fd384, %fd364, %fd383, %fd318;
	ld.shared.f64 	%fd385, [_ZZ9gmultiplyPdS_S_iiiE2At+80];
	fma.rn.f64 	%fd386, %fd364, %fd385, %fd320;
	ld.shared.f64 	%fd387, [_ZZ9gmultiplyPdS_S_iiiE2At+88];
	fma.rn.f64 	%fd388, %fd364, %fd387, %fd322;
	ld.shared.f64 	%fd389, [_ZZ9gmultiplyPdS_S_iiiE2At+96];
	fma.rn.f64 	%fd390, %fd364, %fd389, %fd324;
	ld.shared.f64 	%fd391, [_ZZ9gmultiplyPdS_S_iiiE2At+104];
	fma.rn.f64 	%fd392, %fd364, %fd391, %fd326;
	ld.shared.f64 	%fd393, [_ZZ9gmultiplyPdS_S_iiiE2At+112];
	fma.rn.f64 	%fd394, %fd364, %fd393, %fd328;
	ld.shared.f64 	%fd395, [_ZZ9gmultiplyPdS_S_iiiE2At+120];
	fma.rn.f64 	%fd396, %fd364, %fd395, %fd330;
	ld.shared.f64 	%fd397, [_ZZ9gmultiplyPdS_S_iiiE2At+128];
	fma.rn.f64 	%fd398, %fd364, %fd397, %fd332;
	ld.shared.f64 	%fd399, [_ZZ9gmultiplyPdS_S_iiiE2At+136];
	fma.rn.f64 	%fd400, %fd364, %fd399, %fd334;
	ld.shared.f64 	%fd401, [_ZZ9gmultiplyPdS_S_iiiE2At+144];
	fma.rn.f64 	%fd402, %fd364, %fd401, %fd336;
	ld.shared.f64 	%fd403, [_ZZ9gmultiplyPdS_S_iiiE2At+152];
	fma.rn.f64 	%fd404, %fd364, %fd403, %fd338;
	ld.shared.f64 	%fd405, [_ZZ9gmultiplyPdS_S_iiiE2At+160];
	fma.rn.f64 	%fd406, %fd364, %fd405, %fd340;
	ld.shared.f64 	%fd407, [_ZZ9gmultiplyPdS_S_iiiE2At+168];
	fma.rn.f64 	%fd408, %fd364, %fd407, %fd342;
	ld.shared.f64 	%fd409, [_ZZ9gmultiplyPdS_S_iiiE2At+176];
	fma.rn.f64 	%fd410, %fd364, %fd409, %fd344;
	ld.shared.f64 	%fd411, [_ZZ9gmultiplyPdS_S_iiiE2At+184];
	fma.rn.f64 	%fd412, %fd364, %fd411, %fd346;
	ld.shared.f64 	%fd413, [_ZZ9gmultiplyPdS_S_iiiE2At+192];
	fma.rn.f64 	%fd414, %fd364, %fd413, %fd348;
	ld.shared.f64 	%fd415, [_ZZ9gmultiplyPdS_S_iiiE2At+200];
	fma.rn.f64 	%fd416, %fd364, %fd415, %fd350;
	ld.shared.f64 	%fd417, [_ZZ9gmultiplyPdS_S_iiiE2At+208];
	fma.rn.f64 	%fd418, %fd364, %fd417, %fd352;
	ld.shared.f64 	%fd419, [_ZZ9gmultiplyPdS_S_iiiE2At+216];
	fma.rn.f64 	%fd420, %fd364, %fd419, %fd354;
	ld.shared.f64 	%fd421, [_ZZ9gmultiplyPdS_S_iiiE2At+224];
	fma.rn.f64 	%fd422, %fd364, %fd421, %fd356;
	ld.shared.f64 	%fd423, [_ZZ9gmultiplyPdS_S_iiiE2At+232];
	fma.rn.f64 	%fd424, %fd364, %fd423, %fd358;
	ld.shared.f64 	%fd425, [_ZZ9gmultiplyPdS_S_iiiE2At+240];
	fma.rn.f64 	%fd426, %fd364, %fd425, %fd360;
	ld.shared.f64 	%fd427, [_ZZ9gmultiplyPdS_S_iiiE2At+248];
	fma.rn.f64 	%fd428, %fd364, %fd427, %fd362;
	bar.sync 	0;
	ld.global.f64 	%fd429, [%rd47+40];
	st.shared.f64 	[%r25], %fd429;
	bar.sync 	0;
	add.s64 	%rd53, %rd52, %rd48;
	ld.global.f64 	%fd430, [%rd53];
	ld.shared.f64 	%fd431, [_ZZ9gmultiplyPdS_S_iiiE2At];
	fma.rn.f64 	%fd432, %fd430, %fd431, %fd366;
	ld.shared.f64 	%fd433, [_ZZ9gmultiplyPdS_S_iiiE2At+8];
	fma.rn.f64 	%fd434, %fd430, %fd433, %fd368;
	ld.shared.f64 	%fd435, [_ZZ9gmultiplyPdS_S_iiiE2At+16];
	fma.rn.f64 	%fd436, %fd430, %fd435, %fd370;
	ld.shared.f64 	%fd437, [_ZZ9gmultiplyPdS_S_iiiE2At+24];
	fma.rn.f64 	%fd438, %fd430, %fd437, %fd372;
	ld.shared.f64 	%fd439, [_ZZ9gmultiplyPdS_S_iiiE2At+32];
	fma.rn.f64 	%fd440, %fd430, %fd439, %fd374;
	ld.shared.f64 	%fd441, [_ZZ9gmultiplyPdS_S_iiiE2At+40];
	fma.rn.f64 	%fd442, %fd430, %fd441, %fd376;
	ld.shared.f64 	%fd443, [_ZZ9gmultiplyPdS_S_iiiE2At+48];
	fma.rn.f64 	%fd444, %fd430, %fd443, %fd378;
	ld.shared.f64 	%fd445, [_ZZ9gmultiplyPdS_S_iiiE2At+56];
	fma.rn.f64 	%fd446, %fd430, %fd445, %fd380;
	ld.shared.f64 	%fd447, [_ZZ9gmultiplyPdS_S_iiiE2At+64];
	fma.rn.f64 	%fd448, %fd430, %fd447, %fd382;
	ld.shared.f64 	%fd449, [_ZZ9gmultiplyPdS_S_iiiE2At+72];
	fma.rn.f64 	%fd450, %fd430, %fd449, %fd384;
	ld.shared.f64 	%fd451, [_ZZ9gmultiplyPdS_S_iiiE2At+80];
	fma.rn.f64 	%fd452, %fd430, %fd451, %fd386;
	ld.shared.f64 	%fd453, [_ZZ9gmultiplyPdS_S_iiiE2At+88];
	fma.rn.f64 	%fd454, %fd430, %fd453, %fd388;
	ld.shared.f64 	%fd455, [_ZZ9gmultiplyPdS_S_iiiE2At+96];
	fma.rn.f64 	%fd456, %fd430, %fd455, %fd390;
	ld.shared.f64 	%fd457, [_ZZ9gmultiplyPdS_S_iiiE2At+104];
	fma.rn.f64 	%fd458, %fd430, %fd457, %fd392;
	ld.shared.f64 	%fd459, [_ZZ9gmultiplyPdS_S_iiiE2At+112];
	fma.rn.f64 	%fd460, %fd430, %fd459, %fd394;
	ld.shared.f64 	%fd461, [_ZZ9gmultiplyPdS_S_iiiE2At+120];
	fma.rn.f64 	%fd462, %fd430, %fd461, %fd396;
	ld.shared.f64 	%fd463, [_ZZ9gmultiplyPdS_S_iiiE2At+128];
	fma.rn.f64 	%fd464, %fd430, %fd463, %fd398;
	ld.shared.f64 	%fd465, [_ZZ9gmultiplyPdS_S_iiiE2At+136];
	fma.rn.f64 	%fd466, %fd430, %fd465, %fd400;
	ld.shared.f64 	%fd467, [_ZZ9gmultiplyPdS_S_iiiE2At+144];
	fma.rn.f64 	%fd468, %fd430, %fd467, %fd402;
	ld.shared.f64 	%fd469, [_ZZ9gmultiplyPdS_S_iiiE2At+152];
	fma.rn.f64 	%fd470, %fd430, %fd469, %fd404;
	ld.shared.f64 	%fd471, [_ZZ9gmultiplyPdS_S_iiiE2At+160];
	fma.rn.f64 	%fd472, %fd430, %fd471, %fd406;
	ld.shared.f64 	%fd473, [_ZZ9gmultiplyPdS_S_iiiE2At+168];
	fma.rn.f64 	%fd474, %fd430, %fd473, %fd408;
	ld.shared.f64 	%fd475, [_ZZ9gmultiplyPdS_S_iiiE2At+176];
	fma.rn.f64 	%fd476, %fd430, %fd475, %fd410;
	ld.shared.f64 	%fd477, [_ZZ9gmultiplyPdS_S_iiiE2At+184];
	fma.rn.f64 	%fd478, %fd430, %fd477, %fd412;
	ld.shared.f64 	%fd479, [_ZZ9gmultiplyPdS_S_iiiE2At+192];
	fma.rn.f64 	%fd480, %fd430, %fd479, %fd414;
	ld.shared.f64 	%fd481, [_ZZ9gmultiplyPdS_S_iiiE2At+200];
	fma.rn.f64 	%fd482, %fd430, %fd481, %fd416;
	ld.shared.f64 	%fd483, [_ZZ9gmultiplyPdS_S_iiiE2At+208];
	fma.rn.f64 	%fd484, %fd430, %fd483, %fd418;
	ld.shared.f64 	%fd485, [_ZZ9gmultiplyPdS_S_iiiE2At+216];
	fma.rn.f64 	%fd486, %fd430, %fd485, %fd420;
	ld.shared.f64 	%fd487, [_ZZ9gmultiplyPdS_S_iiiE2At+224];
	fma.rn.f64 	%fd488, %fd430, %fd487, %fd422;
	ld.shared.f64 	%fd489, [_ZZ9gmultiplyPdS_S_iiiE2At+232];
	fma.rn.f64 	%fd490, %fd430, %fd489, %fd424;
	ld.shared.f64 	%fd491, [_ZZ9gmultiplyPdS_S_iiiE2At+240];
	fma.rn.f64 	%fd492, %fd430, %fd491, %fd426;
	ld.shared.f64 	%fd493, [_ZZ9gmultiplyPdS_S_iiiE2At+248];
	fma.rn.f64 	%fd494, %fd430, %fd493, %fd428;
	bar.sync 	0;
	ld.global.f64 	%fd495, [%rd47+48];
	st.shared.f64 	[%r25], %fd495;
	bar.sync 	0;
	add.s64 	%rd54, %rd53, %rd48;
	ld.global.f64 	%fd496, [%rd54];
	ld.shared.f64 	%fd497, [_ZZ9gmultiplyPdS_S_iiiE2At];
	fma.rn.f64 	%fd498, %fd496, %fd497, %fd432;
	ld.shared.f64 	%fd499, [_ZZ9gmultiplyPdS_S_iiiE2At+8];
	fma.rn.f64 	%fd500, %fd496, %fd499, %fd434;
	ld.shared.f64 	%fd501, [_ZZ9gmultiplyPdS_S_iiiE2At+16];
	fma.rn.f64 	%fd502, %fd496, %fd501, %fd436;
	ld.shared.f64 	%fd503, [_ZZ9gmultiplyPdS_S_iiiE2At+24];
	fma.rn.f64 	%fd504, %fd496, %fd503, %fd438;
	ld.shared.f64 	%fd505, [_ZZ9gmultiplyPdS_S_iiiE2At+32];
	fma.rn.f64 	%fd506, %fd496, %fd505, %fd440;
	ld.shared.f64 	%fd507, [_ZZ9gmultiplyPdS_S_iiiE2At+40];
	fma.rn.f64 	%fd508, %fd496, %fd507, %fd442;
	ld.shared.f64 	%fd509, [_ZZ9gmultiplyPdS_S_iiiE2At+48];
	fma.rn.f64 	%fd510, %fd496, %fd509, %fd444;
	ld.shared.f64 	%fd511, [_ZZ9gmultiplyPdS_S_iiiE2At+56];
	fma.rn.f64 	%fd512, %fd496, %fd511, %fd446;
	ld.shared.f64 	%fd513, [_ZZ9gmultiplyPdS_S_iiiE2At+64];
	fma.rn.f64 	%fd514, %fd496, %fd513, %fd448;
	ld.shared.f64 	%fd515, [_ZZ9gmultiplyPdS_S_iiiE2At+72];
	fma.rn.f64 	%fd516, %fd496, %fd515, %fd450;
	ld.shared.f64 	%fd517, [_ZZ9gmultiplyPdS_S_iiiE2At+80];
	fma.rn.f64 	%fd518, %fd496, %fd517, %fd452;
	ld.shared.f64 	%fd519, [_ZZ9gmultiplyPdS_S_iiiE2At+88];
	fma.rn.f64 	%fd520, %fd496, %fd519, %fd454;
	ld.shared.f64 	%fd521, [_ZZ9gmultiplyPdS_S_iiiE2At+96];
	fma.rn.f64 	%fd522, %fd496, %fd521, %fd456;
	ld.shared.f64 	%fd523, [_ZZ9gmultiplyPdS_S_iiiE2At+104];
	fma.rn.f64 	%fd524, %fd496, %fd523, %fd458;
	ld.shared.f64 	%fd525, [_ZZ9gmultiplyPdS_S_iiiE2At+112];
	fma.rn.f64 	%fd526, %fd496, %fd525, %fd460;
	ld.shared.f64 	%fd527, [_ZZ9gmultiplyPdS_S_iiiE2At+120];
	fma.rn.f64 	%fd528, %fd496, %fd527, %fd462;
	ld.shared.f64 	%fd529, [_ZZ9gmultiplyPdS_S_iiiE2At+128];
	fma.rn.f64 	%fd530, %fd496, %fd529, %fd464;
	ld.shared.f64 	%fd531, [_ZZ9gmultiplyPdS_S_iiiE2At+136];
	fma.rn.f64 	%fd532, %fd496, %fd531, %fd466;
	ld.shared.f64 	%fd533, [_ZZ9gmultiplyPdS_S_iiiE2At+144];
	fma.rn.f64 	%fd534, %fd496, %fd533, %fd468;
	ld.shared.f64 	%fd535, [_ZZ9gmultiplyPdS_S_iiiE2At+152];
	fma.rn.f64 	%fd536, %fd496, %fd535, %fd470;
	ld.shared.f64 	%fd537, [_ZZ9gmultiplyPdS_S_iiiE2At+160];
	fma.rn.f64 	%fd538, %fd496, %fd537, %fd472;
	ld.shared.f64 	%fd539, [_ZZ9gmultiplyPdS_S_iiiE2At+168];
	fma.rn.f64 	%fd540, %fd496, %fd539, %fd474;
	ld.shared.f64 	%fd541, [_ZZ9gmultiplyPdS_S_iiiE2At+176];
	fma.rn.f64 	%fd542, %fd496, %fd541, %fd476;
	ld.shared.f64 	%fd543, [_ZZ9gmultiplyPdS_S_iiiE2At+184];
	fma.rn.f64 	%fd544, %fd496, %fd543, %fd478;
	ld.shared.f64 	%fd545, [_ZZ9gmultiplyPdS_S_iiiE2At+192];
	fma.rn.f64 	%fd546, %fd496, %fd545, %fd480;
	ld.shared.f64 	%fd547, [_ZZ9gmultiplyPdS_S_iiiE2At+200];
	fma.rn.f64 	%fd548, %fd496, %fd547, %fd482;
	ld.shared.f64 	%fd549, [_ZZ9gmultiplyPdS_S_iiiE2At+208];
	fma.rn.f64 	%fd550, %fd496, %fd549, %fd484;
	ld.shared.f64 	%fd551, [_ZZ9gmultiplyPdS_S_iiiE2At+216];
	fma.rn.f64 	%fd552, %fd496, %fd551, %fd486;
	ld.shared.f64 	%fd553, [_ZZ9gmultiplyPdS_S_iiiE2At+224];
	fma.rn.f64 	%fd554, %fd496, %fd553, %fd488;
	ld.shared.f64 	%fd555, [_ZZ9gmultiplyPdS_S_iiiE2At+232];
	fma.rn.f64 	%fd556, %fd496, %fd555, %fd490;
	ld.shared.f64 	%fd557, [_ZZ9gmultiplyPdS_S_iiiE2At+240];
	fma.rn.f64 	%fd558, %fd496, %fd557, %fd492;
	ld.shared.f64 	%fd559, [_ZZ9gmultiplyPdS_S_iiiE2At+248];
	fma.rn.f64 	%fd560, %fd496, %fd559, %fd494;
	bar.sync 	0;
	ld.global.f64 	%fd561, [%rd47+56];
	st.shared.f64 	[%r25], %fd561;
	bar.sync 	0;
	add.s64 	%rd55, %rd54, %rd48;
	ld.global.f64 	%fd562, [%rd55];
	ld.shared.f64 	%fd563, [_ZZ9gmultiplyPdS_S_iiiE2At];
	fma.rn.f64 	%fd564, %fd562, %fd563, %fd498;
	ld.shared.f64 	%fd565, [_ZZ9gmultiplyPdS_S_iiiE2At+8];
	fma.rn.f64 	%fd566, %fd562, %fd565, %fd500;
	ld.shared.f64 	%fd567, [_ZZ9gmultiplyPdS_S_iiiE2At+16];
	fma.rn.f64 	%fd568, %fd562, %fd567, %fd502;
	ld.shared.f64 	%fd569, [_ZZ9gmultiplyPdS_S_iiiE2At+24];
	fma.rn.f64 	%fd570, %fd562, %fd569, %fd504;
	ld.shared.f64 	%fd571, [_ZZ9gmultiplyPdS_S_iiiE2At+32];
	fma.rn.f64 	%fd572, %fd562, %fd571, %fd506;
	ld.shared.f64 	%fd573, [_ZZ9gmultiplyPdS_S_iiiE2At+40];
	fma.rn.f64 	%fd574, %fd562, %fd573, %fd508;
	ld.shared.f64 	%fd575, [_ZZ9gmultiplyPdS_S_iiiE2At+48];
	fma.rn.f64 	%fd576, %fd562, %fd575, %fd510;
	ld.shared.f64 	%fd577, [_ZZ9gmultiplyPdS_S_iiiE2At+56];
	fma.rn.f64 	%fd578, %fd562, %fd577, %fd512;
	ld.shared.f64 	%fd579, [_ZZ9gmultiplyPdS_S_iiiE2At+64];
	fma.rn.f64 	%fd580, %fd562, %fd579, %fd514;
	ld.shared.f64 	%fd581, [_ZZ9gmultiplyPdS_S_iiiE2At+72];
	fma.rn.f64 	%fd582, %fd562, %fd581, %fd516;
	ld.shared.f64 	%fd583, [_ZZ9gmultiplyPdS_S_iiiE2At+80];
	fma.rn.f64 	%fd584, %fd562, %fd583, %fd518;
	ld.shared.f64 	%fd585, [_ZZ9gmultiplyPdS_S_iiiE2At+88];
	fma.rn.f64 	%fd586, %fd562, %fd585, %fd520;
	ld.shared.f64 	%fd587, [_ZZ9gmultiplyPdS_S_iiiE2At+96];
	fma.rn.f64 	%fd588, %fd562, %fd587, %fd522;
	ld.shared.f64 	%fd589, [_ZZ9gmultiplyPdS_S_iiiE2At+104];
	fma.rn.f64 	%fd590, %fd562, %fd589, %fd524;
	ld.shared.f64 	%fd591, [_ZZ9gmultiplyPdS_S_iiiE2At+112];
	fma.rn.f64 	%fd592, %fd562, %fd591, %fd526;
	ld.shared.f64 	%fd593, [_ZZ9gmultiplyPdS_S_iiiE2At+120];
	fma.rn.f64 	%fd594, %fd562, %fd593, %fd528;
	ld.shared.f64 	%fd595, [_ZZ9gmultiplyPdS_S_iiiE2At+128];
	fma.rn.f64 	%fd596, %fd562, %fd595, %fd530;
	ld.shared.f64 	%fd597, [_ZZ9gmultiplyPdS_S_iiiE2At+136];
	fma.rn.f64 	%fd598, %fd562, %fd597, %fd532;
	ld.shared.f64 	%fd599, [_ZZ9gmultiplyPdS_S_iiiE2At+144];
	fma.rn.f64 	%fd600, %fd562, %fd599, %fd534;
	ld.shared.f64 	%fd601, [_ZZ9gmultiplyPdS_S_iiiE2At+152];
	fma.rn.f64 	%fd602, %fd562, %fd601, %fd536;
	ld.shared.f64 	%fd603, [_ZZ9gmultiplyPdS_S_iiiE2At+160];
	fma.rn.f64 	%fd604, %fd562, %fd603, %fd538;
	ld.shared.f64 	%fd605, [_ZZ9gmultiplyPdS_S_iiiE2At+168];
	fma.rn.f64 	%fd606, %fd562, %fd605, %fd540;
	ld.shared.f64 	%fd607, [_ZZ9gmultiplyPdS_S_iiiE2At+176];
	fma.rn.f64 	%fd608, %fd562, %fd607, %fd542;
	ld.shared.f64 	%fd609, [_ZZ9gmultiplyPdS_S_iiiE2At+184];
	fma.rn.f64 	%fd610, %fd562, %fd609, %fd544;
	ld.shared.f64 	%fd611, [_ZZ9gmultiplyPdS_S_iiiE2At+192];
	fma.rn.f64 	%fd612, %fd562, %fd611, %fd546;
	ld.shared.f64 	%fd613, [_ZZ9gmultiplyPdS_S_iiiE2At+200];
	fma.rn.f64 	%fd614, %fd562, %fd613, %fd548;
	ld.shared.f64 	%fd615, [_ZZ9gmultiplyPdS_S_iiiE2At+208];
	fma.rn.f64 	%fd616, %fd562, %fd615, %fd550;
	ld.shared.f64 	%fd617, [_ZZ9gmultiplyPdS_S_iiiE2At+216];
	fma.rn.f64 	%fd618, %fd562, %fd617, %fd552;
	ld.shared.f64 	%fd619, [_ZZ9gmultiplyPdS_S_iiiE2At+224];
	fma.rn.f64 	%fd620, %fd562, %fd619, %fd554;
	ld.shared.f64 	%fd621, [_ZZ9gmultiplyPdS_S_iiiE2At+232];
	fma.rn.f64 	%fd622, %fd562, %fd621, %fd556;
	ld.shared.f64 	%fd623, [_ZZ9gmultiplyPdS_S_iiiE2At+240];
	fma.rn.f64 	%fd624, %fd562, %fd623, %fd558;
	ld.shared.f64 	%fd625, [_ZZ9gmultiplyPdS_S_iiiE2At+248];
	fma.rn.f64 	%fd626, %fd562, %fd625, %fd560;
	bar.sync 	0;
	ld.global.f64 	%fd627, [%rd47+64];
	st.shared.f64 	[%r25], %fd627;
	bar.sync 	0;
	add.s64 	%rd56, %rd55, %rd48;
	ld.global.f64 	%fd628, [%rd56];
	ld.shared.f64 	%fd629, [_ZZ9gmultiplyPdS_S_iiiE2At];
	fma.rn.f64 	%fd630, %fd628, %fd629, %fd564;
	ld.shared.f64 	%fd631, [_ZZ9gmultiplyPdS_S_iiiE2At+8];
	fma.rn.f64 	%fd632, %fd628, %fd631, %fd566;
	ld.shared.f64 	%fd633, [_ZZ9gmultiplyPdS_S_iiiE2At+16];
	fma.rn.f64 	%fd634, %fd628, %fd633, %fd568;
	ld.shared.f64 	%fd635, [_ZZ9gmultiplyPdS_S_iiiE2At+24];
	fma.rn.f64 	%fd636, %fd628, %fd635, %fd570;
	ld.shared.f64 	%fd637, [_ZZ9gmultiplyPdS_S_iiiE2At+32];
	fma.rn.f64 	%fd638, %fd628, %fd637, %fd572;
	ld.shared.f64 	%fd639, [_ZZ9gmultiplyPdS_S_iiiE2At+40];
	fma.rn.f64 	%fd640, %fd628, %fd639, %fd574;
	ld.shared.f64 	%fd641, [_ZZ9gmultiplyPdS_S_iiiE2At+48];
	fma.rn.f64 	%fd642, %fd628, %fd641, %fd576;
	ld.shared.f64 	%fd643, [_ZZ9gmultiplyPdS_S_iiiE2At+56];
	fma.rn.f64 	%fd644, %fd628, %fd643, %fd578;
	ld.shared.f64 	%fd645, [_ZZ9gmultiplyPdS_S_iiiE2At+64];
	fma.rn.f64 	%fd646, %fd628, %fd645, %fd580;
	ld.shared.f64 	%fd647, [_ZZ9gmultiplyPdS_S_iiiE2At+72];
	fma.rn.f64 	%fd648, %fd628, %fd647, %fd582;
	ld.shared.f64 	%fd649, [_ZZ9gmultiplyPdS_S_iiiE2At+80];
	fma.rn.f64 	%fd650, %fd628, %fd649, %fd584;
	ld.shared.f64 	%fd651, [_ZZ9gmultiplyPdS_S_iiiE2At+88];
	fma.rn.f64 	%fd652, %fd628, %fd651, %fd586;
	ld.shared.f64 	%fd653, [_ZZ9gmultiplyPdS_S_iiiE2At+96];
	fma.rn.f64 	%fd654, %fd628, %fd653, %fd588;
	ld.shared.f64 	%fd655, [_ZZ9gmultiplyPdS_S_iiiE2At+104];
	fma.rn.f64 	%fd656, %fd628, %fd655, %fd590;
	ld.shared.f64 	%fd657, [_ZZ9gmultiplyPdS_S_iiiE2At+112];
	fma.rn.f64 	%fd658, %fd628, %fd657, %fd592;
	ld.shared.f64 	%fd659, [_ZZ9gmultiplyPdS_S_iiiE2At+120];
	fma.rn.f64 	%fd660, %fd628, %fd659, %fd594;
	ld.shared.f64 	%fd661, [_ZZ9gmultiplyPdS_S_iiiE2At+128];
	fma.rn.f64 	%fd662, %fd628, %fd661, %fd596;
	ld.shared.f64 	%fd663, [_ZZ9gmultiplyPdS_S_iiiE2At+136];
	fma.rn.f64 	%fd664, %fd628, %fd663, %fd598;
	ld.shared.f64 	%fd665, [_ZZ9gmultiplyPdS_S_iiiE2At+144];
	fma.rn.f64 	%fd666, %fd628, %fd665, %fd600;
	ld.shared.f64 	%fd667, [_ZZ9gmultiplyPdS_S_iiiE2At+152];
	fma.rn.f64 	%fd668, %fd628, %fd667, %fd602;
	ld.shared.f64 	%fd669, [_ZZ9gmultiplyPdS_S_iiiE2At+160];
	fma.rn.f64 	%fd670, %fd628, %fd669, %fd604;
	ld.shared.f64 	%fd671, [_ZZ9gmultiplyPdS_S_iiiE2At+168];
	fma.rn.f64 	%fd672, %fd628, %fd671, %fd606;
	ld.shared.f64 	%fd673, [_ZZ9gmultiplyPdS_S_iiiE2At+176];
	fma.rn.f64 	%fd674, %fd628, %fd673, %fd608;
	ld.shared.f64 	%fd675, [_ZZ9gmultiplyPdS_S_iiiE2At+184];
	fma.rn.f64 	%fd676, %fd628, %fd675, %fd610;
	ld.shared.f64 	%fd677, [_ZZ9gmultiplyPdS_S_iiiE2At+192];
	fma.rn.f64 	%fd678, %fd628, %fd677, %fd612;
	ld.shared.f64 	%fd679, [_ZZ9gmultiplyPdS_S_iiiE2At+200];
	fma.rn.f64 	%fd680, %fd628, %fd679, %fd614;
	ld.shared.f64 	%fd681, [_ZZ9gmultiplyPdS_S_iiiE2At+208];
	fma.rn.f64 	%fd682, %fd628, %fd681, %fd616;
	ld.shared.f64 	%fd683, [_ZZ9gmultiplyPdS_S_iiiE2At+216];
	fma.rn.f64 	%fd684, %fd628, %fd683, %fd618;
	ld.shared.f64 	%fd685, [_ZZ9gmultiplyPdS_S_iiiE2At+224];
	fma.rn.f64 	%fd686, %fd628, %fd685, %fd620;
	ld.shared.f64 	%fd687, [_ZZ9gmultiplyPdS_S_iiiE2At+232];
	fma.rn.f64 	%fd688, %fd628, %fd687, %fd622;
	ld.shared.f64 	%fd689, [_ZZ9gmultiplyPdS_S_iiiE2At+240];
	fma.rn.f64 	%fd690, %fd628, %fd689, %fd624;
	ld.shared.f64 	%fd691, [_ZZ9gmultiplyPdS_S_iiiE2At+248];
	fma.rn.f64 	%fd692, %fd628, %fd691, %fd626;
	bar.sync 	0;
	ld.global.f64 	%fd693, [%rd47+72];
	st.shared.f64 	[%r25], %fd693;
	bar.sync 	0;
	add.s64 	%rd57, %rd56, %rd48;
	ld.global.f64 	%fd694, [%rd57];
	ld.shared.f64 	%fd695, [_ZZ9gmultiplyPdS_S_iiiE2At];
	fma.rn.f64 	%fd696, %fd694, %fd695, %fd630;
	ld.shared.f64 	%fd697, [_ZZ9gmultiplyPdS_S_iiiE2At+8];
	fma.rn.f64 	%fd698, %fd694, %fd697, %fd632;
	ld.shared.f64 	%fd699, [_ZZ9gmultiplyPdS_S_iiiE2At+16];
	fma.rn.f64 	%fd700, %fd694, %fd699, %fd634;
	ld.shared.f64 	%fd701, [_ZZ9gmultiplyPdS_S_iiiE2At+24];
	fma.rn.f64 	%fd702, %fd694, %fd701, %fd636;
	ld.shared.f64 	%fd703, [_ZZ9gmultiplyPdS_S_iiiE2At+32];
	fma.rn.f64 	%fd704, %fd694, %fd703, %fd638;
	ld.shared.f64 	%fd705, [_ZZ9gmultiplyPdS_S_iiiE2At+40];
	fma.rn.f64 	%fd706, %fd694, %fd705, %fd640;
	ld.shared.f64 	%fd707, [_ZZ9gmultiplyPdS_S_iiiE2At+48];
	fma.rn.f64 	%fd708, %fd694, %fd707, %fd642;
	ld.shared.f64 	%fd709, [_ZZ9gmultiplyPdS_S_iiiE2At+56];
	fma.rn.f64 	%fd710, %fd694, %fd709, %fd644;
	ld.shared.f64 	%fd711, [_ZZ9gmultiplyPdS_S_iiiE2At+64];
	fma.rn.f64 	%fd712, %fd694, %fd711, %fd646;
	ld.shared.f64 	%fd713, [_ZZ9gmultiplyPdS_S_iiiE2At+72];
	fma.rn.f64 	%fd714, %fd694, %fd713, %fd648;
	ld.shared.f64 	%fd715, [_ZZ9gmultiplyPdS_S_iiiE2At+80];
	fma.rn.f64 	%fd716, %fd694, %fd715, %fd650;
	ld.shared.f64 	%fd717, [_ZZ9gmultiplyPdS_S_iiiE2At+88];
	fma.rn.f64 	%fd718, %fd694, %fd717, %fd652;
	ld.shared.f64 	%fd719, [_ZZ9gmultiplyPdS_S_iiiE2At+96];
	fma.rn.f64 	%fd720, %fd694, %fd719, %fd654;
	ld.shared.f64 	%fd721, [_ZZ9gmultiplyPdS_S_iiiE2At+104];
	fma.rn.f64 	%fd722, %fd694, %fd721, %fd656;
	ld.shared.f64 	%fd723, [_ZZ9gmultiplyPdS_S_iiiE2At+112];
	fma.rn.f64 	%fd724, %fd694, %fd723, %fd658;
	ld.shared.f64 	%fd725, [_ZZ9gmultiplyPdS_S_iiiE2At+120];
	fma.rn.f64 	%fd726, %fd694, %fd725, %fd660;
	ld.shared.f64 	%fd727, [_ZZ9gmultiplyPdS_S_iiiE2At+128];
	fma.rn.f64 	%fd728, %fd694, %fd727, %fd662;
	ld.shared.f64 	%fd729, [_ZZ9gmultiplyPdS_S_iiiE2At+136];
	fma.rn.f64 	%fd730, %fd694, %fd729, %fd664;
	ld.shared.f64 	%fd731, [_ZZ9gmultiplyPdS_S_iiiE2At+144];
	fma.rn.f64 	%fd732, %fd694, %fd731, %fd666;
	ld.shared.f64 	%fd733, [_ZZ9gmultiplyPdS_S_iiiE2At+152];
	fma.rn.f64 	%fd734, %fd694, %fd733, %fd668;
	ld.shared.f64 	%fd735, [_ZZ9gmultiplyPdS_S_iiiE2At+160];
	fma.rn.f64 	%fd736, %fd694, %fd735, %fd670;
	ld.shared.f64 	%fd737, [_ZZ9gmultiplyPdS_S_iiiE2At+168];
	fma.rn.f64 	%fd738, %fd694, %fd737, %fd672;
	ld.shared.f64 	%fd739, [_ZZ9gmultiplyPdS_S_iiiE2At+176];
	fma.rn.f64 	%fd740, %fd694, %fd739, %fd674;
	ld.shared.f64 	%fd741, [_ZZ9gmultiplyPdS_S_iiiE2At+184];
	fma.rn.f64 	%fd742, %fd694, %fd741, %fd676;
	ld.shared.f64 	%fd743, [_ZZ9gmultiplyPdS_S_iiiE2At+192];
	fma.rn.f64 	%fd744, %fd694, %fd743, %fd678;
	ld.shared.f64 	%fd745, [_ZZ9gmultiplyPdS_S_iiiE2At+200];
	fma.rn.f64 	%fd746, %fd694, %fd745, %fd680;
	ld.shared.f64 	%fd747, [_ZZ9gmultiplyPdS_S_iiiE2At+208];
	fma.rn.f64 	%fd748, %fd694, %fd747, %fd682;
	ld.shared.f64 	%fd749, [_ZZ9gmultiplyPdS_S_iiiE2At+216];
	fma.rn.f64 	%fd750, %fd694, %fd749, %fd684;
	ld.shared.f64 	%fd751, [_ZZ9gmultiplyPdS_S_iiiE2At+224];
	fma.rn.f64 	%fd752, %fd694, %fd751, %fd686;
	ld.shared.f64 	%fd753, [_ZZ9gmultiplyPdS_S_iiiE2At+232];
	fma.rn.f64 	%fd754, %fd694, %fd753, %fd688;
	ld.shared.f64 	%fd755, [_ZZ9gmultiplyPdS_S_iiiE2At+240];
	fma.rn.f64 	%fd756, %fd694, %fd755, %fd690;
	ld.shared.f64 	%fd757, [_ZZ9gmultiplyPdS_S_iiiE2At+248];
	fma.rn.f64 	%fd758, %fd694, %fd757, %fd692;
	bar.sync 	0;
	ld.global.f64 	%fd759, [%rd47+80];
	st.shared.f64 	[%r25], %fd759;
	bar.sync 	0;
	add.s64 	%rd58, %rd57, %rd48;
	ld.global.f64 	%fd760, [%rd58];
	ld.shared.f64 	%fd761, [_ZZ9gmultiplyPdS_S_iiiE2At];
	fma.rn.f64 	%fd762, %fd760, %fd761, %fd696;
	ld.shared.f64 	%fd763, [_ZZ9gmultiplyPdS_S_iiiE2At+8];
	fma.rn.f64 	%fd764, %fd760, %fd763, %fd698;
	ld.shared.f64 	%fd765, [_ZZ9gmultiplyPdS_S_iiiE2At+16];
	fma.rn.f64 	%fd766, %fd760, %fd765, %fd700;
	ld.shared.f64 	%fd767, [_ZZ9gmultiplyPdS_S_iiiE2At+24];
	fma.rn.f64 	%fd768, %fd760, %fd767, %fd702;
	ld.shared.f64 	%fd769, [_ZZ9gmultiplyPdS_S_iiiE2At+32];
	fma.rn.f64 	%fd770, %fd760, %fd769, %fd704;
	ld.shared.f64 	%fd771, [_ZZ9gmultiplyPdS_S_iiiE2At+40];
	fma.rn.f64 	%fd772, %fd760, %fd771, %fd706;
	ld.shared.f64 	%fd773, [_ZZ9gmultiplyPdS_S_iiiE2At+48];
	fma.rn.f64 	%fd774, %fd760, %fd773, %fd708;
	ld.shared.f64 	%fd775, [_ZZ9gmultiplyPdS_S_iiiE2At+56];
	fma.rn.f64 	%fd776, %fd760, %fd775, %fd710;
	ld.shared.f64 	%fd777, [_ZZ9gmultiplyPdS_S_iiiE2At+64];
	fma.rn.f64 	%fd778, %fd760, %fd777, %fd712;
	ld.shared.f64 	%fd779, [_ZZ9gmultiplyPdS_S_iiiE2At+72];
	fma.rn.f64 	%fd780, %fd760, %fd779, %fd714;
	ld.shared.f64 	%fd781, [_ZZ9gmultiplyPdS_S_iiiE2At+80];
	fma.rn.f64 	%fd782, %fd760, %fd781, %fd716;
	ld.shared.f64 	%fd783, [_ZZ9gmultiplyPdS_S_iiiE2At+88];
	fma.rn.f64 	%fd784, %fd760, %fd783, %fd718;
	ld.shared.f64 	%fd785, [_ZZ9gmultiplyPdS_S_iiiE2At+96];
	fma.rn.f64 	%fd786, %fd760, %fd785, %fd720;
	ld.shared.f64 	%fd787, [_ZZ9gmultiplyPdS_S_iiiE2At+104];
	fma.rn.f64 	%fd788, %fd760, %fd787, %fd722;
	ld.shared.f64 	%fd789, [_ZZ9gmultiplyPdS_S_iiiE2At+112];
	fma.rn.f64 	%fd790, %fd760, %fd789, %fd724;
	ld.shared.f64 	%fd791, [_ZZ9gmultiplyPdS_S_iiiE2At+120];
	fma.rn.f64 	%fd792, %fd760, %fd791, %fd726;
	ld.shared.f64 	%fd793, [_ZZ9gmultiplyPdS_S_iiiE2At+128];
	fma.rn.f64 	%fd794, %fd760, %fd793, %fd728;
	ld.shared.f64 	%fd795, [_ZZ9gmultiplyPdS_S_iiiE2At+136];
	fma.rn.f64 	%fd796, %fd760, %fd795, %fd730;
	ld.shared.f64 	%fd797, [_ZZ9gmultiplyPdS_S_iiiE2At+144];
	fma.rn.f64 	%fd798, %fd760, %fd797, %fd732;
	ld.shared.f64 	%fd799, [_ZZ9gmultiplyPdS_S_iiiE2At+152];
	fma.rn.f64 	%fd800, %fd760, %fd799, %fd734;
	ld.shared.f64 	%fd801, [_ZZ9gmultiplyPdS_S_iiiE2At+160];
	fma.rn.f64 	%fd802, %fd760, %fd801, %fd736;
	ld.shared.f64 	%fd803, [_ZZ9gmultiplyPdS_S_iiiE2At+168];
	fma.rn.f64 	%fd804, %fd760, %fd803, %fd738;
	ld.shared.f64 	%fd805, [_ZZ9gmultiplyPdS_S_iiiE2At+176];
	fma.rn.f64 	%fd806, %fd760, %fd805, %fd740;
	ld.shared.f64 	%fd807, [_ZZ9gmultiplyPdS_S_iiiE2At+184];
	fma.rn.f64 	%fd808, %fd760, %fd807, %fd742;
	ld.shared.f64 	%fd809, [_ZZ9gmultiplyPdS_S_iiiE2At+192];
	fma.rn.f64 	%fd810, %fd760, %fd809, %fd744;
	ld.shared.f64 	%fd811, [_ZZ9gmultiplyPdS_S_iiiE2At+200];
	fma.rn.f64 	%fd812, %fd760, %fd811, %fd746;
	ld.shared.f64 	%fd813, [_ZZ9gmultiplyPdS_S_iiiE2At+208];
	fma.rn.f64 	%fd814, %fd760, %fd813, %fd748;
	ld.shared.f64 	%fd815, [_ZZ9gmultiplyPdS_S_iiiE2At+216];
	fma.rn.f64 	%fd816, %fd760, %fd815, %fd750;
	ld.shared.f64 	%fd817, [_ZZ9gmultiplyPdS_S_iiiE2At+224];
	fma.rn.f64 	%fd818, %fd760, %fd817, %fd752;
	ld.shared.f64 	%fd819, [_ZZ9gmultiplyPdS_S_iiiE2At+232];
	fma.rn.f64 	%fd820, %fd760, %fd819, %fd754;
	ld.shared.f64 	%fd821, [_ZZ9gmultiplyPdS_S_iiiE2At+240];
	fma.rn.f64 	%fd822, %fd760, %fd821, %fd756;
	ld.shared.f64 	%fd823, [_ZZ9gmultiplyPdS_S_iiiE2At+248];
	fma.rn.f64 	%fd824, %fd760, %fd823, %fd758;
	bar.sync 	0;
	ld.global.f64 	%fd825, [%rd47+88];
	st.shared.f64 	[%r25], %fd825;
	bar.sync 	0;
	add.s64 	%rd59, %rd58, %rd48;
	ld.global.f64 	%fd826, [%rd59];
	ld.shared.f64 	%fd827, [_ZZ9gmultiplyPdS_S_iiiE2At];
	fma.rn.f64 	%fd828, %fd826, %fd827, %fd762;
	ld.shared.f64 	%fd829, [_ZZ9gmultiplyPdS_S_iiiE2At+8];
	fma.rn.f64 	%fd830, %fd826, %fd829, %fd764;
	ld.shared.f64 	%fd831, [_ZZ9gmultiplyPdS_S_iiiE2At+16];
	fma.rn.f64 	%fd832, %fd826, %fd831, %fd766;
	ld.shared.f64 	%fd833, [_ZZ9gmultiplyPdS_S_iiiE2At+24];
	fma.rn.f64 	%fd834, %fd826, %fd833, %fd768;
	ld.shared.f64 	%fd835, [_ZZ9gmultiplyPdS_S_iiiE2At+32];
	fma.rn.f64 	%fd836, %fd826, %fd835, %fd770;
	ld.shared.f64 	%fd837, [_ZZ9gmultiplyPdS_S_iiiE2At+40];
	fma.rn.f64 	%fd838, %fd826, %fd837, %fd772;
	ld.shared.f64 	%fd839, [_ZZ9gmultiplyPdS_S_iiiE2At+48];
	fma.rn.f64 	%fd840, %fd826, %fd839, %fd774;
	ld.shared.f64 	%fd841, [_ZZ9gmultiplyPdS_S_iiiE2At+56];
	fma.rn.f64 	%fd842, %fd826, %fd841, %fd776;
	ld.shared.f64 	%fd843, [_ZZ9gmultiplyPdS_S_iiiE2At+64];
	fma.rn.f64 	%fd844, %fd826, %fd843, %fd778;
	ld.shared.f64 	%fd845, [_ZZ9gmultiplyPdS_S_iiiE2At+72];
	fma.rn.f64 	%fd846, %fd826, %fd845, %fd780;
	ld.shared.f64 	%fd847, [_ZZ9gmultiplyPdS_S_iiiE2At+80];
	fma.rn.f64 	%fd848, %fd826, %fd847, %fd782;
	ld.shared.f64 	%fd849, [_ZZ9gmultiplyPdS_S_iiiE2At+88];
	fma.rn.f64 	%fd850, %fd826, %fd849, %fd784;
	ld.shared.f64 	%fd851, [_ZZ9gmultiplyPdS_S_iiiE2At+96];
	fma.rn.f64 	%fd852, %fd826, %fd851, %fd786;
	ld.shared.f64 	%fd853, [_ZZ9gmultiplyPdS_S_iiiE2At+104];
	fma.rn.f64 	%fd854, %fd826, %fd853, %fd788;
	ld.shared.f64 	%fd855, [_ZZ9gmultiplyPdS_S_iiiE2At+112];
	fma.rn.f64 	%fd856, %fd826, %fd855, %fd790;
	ld.shared.f64 	%fd857, [_ZZ9gmultiplyPdS_S_iiiE2At+120];
	fma.rn.f64 	%fd858, %fd826, %fd857, %fd792;
	ld.shared.f64 	%fd859, [_ZZ9gmultiplyPdS_S_iiiE2At+128];
	fma.rn.f64 	%fd860, %fd826, %fd859, %fd794;
	ld.shared.f64 	%fd861, [_ZZ9gmultiplyPdS_S_iiiE2At+136];
	fma.rn.f64 	%fd862, %fd826, %fd861, %fd796;
	ld.shared.f64 	%fd863, [_ZZ9gmultiplyPdS_S_iiiE2At+144];
	fma.rn.f64 	%fd864, %fd826, %fd863, %fd798;
	ld.shared.f64 	%fd865, [_ZZ9gmultiplyPdS_S_iiiE2At+152];
	fma.rn.f64 	%fd866, %fd826, %fd865, %fd800;
	ld.shared.f64 	%fd867, [_ZZ9gmultiplyPdS_S_iiiE2At+160];
	fma.rn.f64 	%fd868, %fd826, %fd867, %fd802;
	ld.shared.f64 	%fd869, [_ZZ9gmultiplyPdS_S_iiiE2At+168];
	fma.rn.f64 	%fd870, %fd826, %fd869, %fd804;
	ld.shared.f64 	%fd871, [_ZZ9gmultiplyPdS_S_iiiE2At+176];
	fma.rn.f64 	%fd872, %fd826, %fd871, %fd806;
	ld.shared.f64 	%fd873, [_ZZ9gmultiplyPdS_S_iiiE2At+184];
	fma.rn.f64 	%fd874, %fd826, %fd873, %fd808;
	ld.shared.f64 	%fd875, [_ZZ9gmultiplyPdS_S_iiiE2At+192];
	fma.rn.f64 	%fd876, %fd826, %fd875, %fd810;
	ld.shared.f64 	%fd877, [_ZZ9gmultiplyPdS_S_iiiE2At+200];
	fma.rn.f64 	%fd878, %fd826, %fd877, %fd812;
	ld.shared.f64 	%fd879, [_ZZ9gmultiplyPdS_S_iiiE2At+208];
	fma.rn.f64 	%fd880, %fd826, %fd879, %fd814;
	ld.shared.f64 	%fd881, [_ZZ9gmultiplyPdS_S_iiiE2At+216];
	fma.rn.f64 	%fd882, %fd826, %fd881, %fd816;
	ld.shared.f64 	%fd883, [_ZZ9gmultiplyPdS_S_iiiE2At+224];
	fma.rn.f64 	%fd884, %fd826, %fd883, %fd818;
	ld.shared.f64 	%fd885, [_ZZ9gmultiplyPdS_S_iiiE2At+232];
	fma.rn.f64 	%fd886, %fd826, %fd885, %fd820;
	ld.shared.f64 	%fd887, [_ZZ9gmultiplyPdS_S_iiiE2At+240];
	fma.rn.f64 	%fd888, %fd826, %fd887, %fd822;
	ld.shared.f64 	%fd889, [_ZZ9gmultiplyPdS_S_iiiE2At+248];
	fma.rn.f64 	%fd890, %fd826, %fd889, %fd824;
	bar.sync 	0;
	ld.global.f64 	%fd891, [%rd47+96];
	st.shared.f64 	[%r25], %fd891;
	bar.sync 	0;
	add.s64 	%rd60, %rd59, %rd48;
	ld.global.f64 	%fd892, [%rd60];
	ld.shared.f64 	%fd893, [_ZZ9gmultiplyPdS_S_iiiE2At];
	fma.rn.f64 	%fd894, %fd892, %fd893, %fd828;
	ld.shared.f64 	%fd895, [_ZZ9gmultiplyPdS_S_iiiE2At+8];
	fma.rn.f64 	%fd896, %fd892, %fd895, %fd830;
	ld.shared.f64 	%fd897, [_ZZ9gmultiplyPdS_S_iiiE2At+16];
	fma.rn.f64 	%fd898, %fd892, %fd897, %fd832;
	ld.shared.f64 	%fd899, [_ZZ9gmultiplyPdS_S_iiiE2At+24];
	fma.rn.f64 	%fd900, %fd892, %fd899, %fd834;
	ld.shared.f64 	%fd901, [_ZZ9gmultiplyPdS_S_iiiE2At+32];
	fma.rn.f64 	%fd902, %fd892, %fd901, %fd836;
	ld.shared.f64 	%fd903, [_ZZ9gmultiplyPdS_S_iiiE2At+40];
	fma.rn.f64 	%fd904, %fd892, %fd903, %fd838;
	ld.shared.f64 	%fd905, [_ZZ9gmultiplyPdS_S_iiiE2At+48];
	fma.rn.f64 	%fd906, %fd892, %fd905, %fd840;
	ld.shared.f64 	%fd907, [_ZZ9gmultiplyPdS_S_iiiE2At+56];
	fma.rn.f64 	%fd908, %fd892, %fd907, %fd842;
	ld.shared.f64 	%fd909, [_ZZ9gmultiplyPdS_S_iiiE2At+64];
	fma.rn.f64 	%fd910, %fd892, %fd909, %fd844;
	ld.shared.f64 	%fd911, [_ZZ9gmultiplyPdS_S_iiiE2At+72];
	fma.rn.f64 	%fd912, %fd892, %fd911, %fd846;
	ld.shared.f64 	%fd913, [_ZZ9gmultiplyPdS_S_iiiE2At+80];
	fma.rn.f64 	%fd914, %fd892, %fd913, %fd848;
	ld.shared.f64 	%fd915, [_ZZ9gmultiplyPdS_S_iiiE2At+88];
	fma.rn.f64 	%fd916, %fd892, %fd915, %fd850;
	ld.shared.f64 	%fd917, [_ZZ9gmultiplyPdS_S_iiiE2At+96];
	fma.rn.f64 	%fd918, %fd892, %fd917, %fd852;
	ld.shared.f64 	%fd919, [_ZZ9gmultiplyPdS_S_iiiE2At+104];
	fma.rn.f64 	%fd920, %fd892, %fd919, %fd854;
	ld.shared.f64 	%fd921, [_ZZ9gmultiplyPdS_S_iiiE2At+112];
	fma.rn.f64 	%fd922, %fd892, %fd921, %fd856;
	ld.shared.f64 	%fd923, [_ZZ9gmultiplyPdS_S_iiiE2At+120];
	fma.rn.f64 	%fd924, %fd892, %fd923, %fd858;
	ld.shared.f64 	%fd925, [_ZZ9gmultiplyPdS_S_iiiE2At+128];
	fma.rn.f64 	%fd926, %fd892, %fd925, %fd860;
	ld.shared.f64 	%fd927, [_ZZ9gmultiplyPdS_S_iiiE2At+136];
	fma.rn.f64 	%fd928, %fd892, %fd927, %fd862;
	ld.shared.f64 	%fd929, [_ZZ9gmultiplyPdS_S_iiiE2At+144];
	fma.rn.f64 	%fd930, %fd892, %fd929, %fd864;
	ld.shared.f64 	%fd931, [_ZZ9gmultiplyPdS_S_iiiE2At+152];
	fma.rn.f64 	%fd932, %fd892, %fd931, %fd866;
	ld.shared.f64 	%fd933, [_ZZ9gmultiplyPdS_S_iiiE2At+160];
	fma.rn.f64 	%fd934, %fd892, %fd933, %fd868;
	ld.shared.f64 	%fd935, [_ZZ9gmultiplyPdS_S_iiiE2At+168];
	fma.rn.f64 	%fd936, %fd892, %fd935, %fd870;
	ld.shared.f64 	%fd937, [_ZZ9gmultiplyPdS_S_iiiE2At+176];
	fma.rn.f64 	%fd938, %fd892, %fd937, %fd872;
	ld.shared.f64 	%fd939, [_ZZ9gmultiplyPdS_S_iiiE2At+184];
	fma.rn.f64 	%fd940, %fd892, %fd939, %fd874;
	ld.shared.f64 	%fd941, [_ZZ9gmultiplyPdS_S_iiiE2At+192];
	fma.rn.f64 	%fd942, %fd892, %fd941, %fd876;
	ld.shared.f64 	%fd943, [_ZZ9gmultiplyPdS_S_iiiE2At+200];
	fma.rn.f64 	%fd944, %fd892, %fd943, %fd878;
	ld.shared.f64 	%fd945, [_ZZ9gmultiplyPdS_S_iiiE2At+208];
	fma.rn.f64 	%fd946, %fd892, %fd945, %fd880;
	ld.shared.f64 	%fd947, [_ZZ9gmultiplyPdS_S_iiiE2At+216];
	fma.rn.f64 	%fd948, %fd892, %fd947, %fd882;
	ld.shared.f64 	%fd949, [_ZZ9gmultiplyPdS_S_iiiE2At+224];
	fma.rn.f64 	%fd950, %fd892, %fd949, %fd884;
	ld.shared.f64 	%fd951, [_ZZ9gmultiplyPdS_S_iiiE2At+232];
	fma.rn.f64 	%fd952, %fd892, %fd951, %fd886;
	ld.shared.f64 	%fd953, [_ZZ9gmultiplyPdS_S_iiiE2At+240];
	fma.rn.f64 	%fd954, %fd892, %fd953, %fd888;
	ld.shared.f64 	%fd955, [_ZZ9gmultiplyPdS_S_iiiE2At+248];
	fma.rn.f64 	%fd956, %fd892, %fd955, %fd890;
	bar.sync 	0;
	ld.global.f64 	%fd957, [%rd47+104];
	st.shared.f64 	[%r25], %fd957;
	bar.sync 	0;
	add.s64 	%rd61, %rd60, %rd48;
	ld.global.f64 	%fd958, [%rd61];
	ld.shared.f64 	%fd959, [_ZZ9gmultiplyPdS_S_iiiE2At];
	fma.rn.f64 	%fd960, %fd958, %fd959, %fd894;
	ld.shared.f64 	%fd961, [_ZZ9gmultiplyPdS_S_iiiE2At+8];
	fma.rn.f64 	%fd962, %fd958, %fd961, %fd896;
	ld.shared.f64 	%fd963, [_ZZ9gmultiplyPdS_S_iiiE2At+16];
	fma.rn.f64 	%fd964, %fd958, %fd963, %fd898;
	ld.shared.f64 	%fd965, [_ZZ9gmultiplyPdS_S_iiiE2At+24];
	fma.rn.f64 	%fd966, %fd958, %fd965, %fd900;
	ld.shared.f64 	%fd967, [_ZZ9gmultiplyPdS_S_iiiE2At+32];
	fma.rn.f64 	%fd968, %fd958, %fd967, %fd902;
	ld.shared.f64 	%fd969, [_ZZ9gmultiplyPdS_S_iiiE2At+40];
	fma.rn.f64 	%fd970, %fd958, %fd969, %fd904;
	ld.shared.f64 	%fd971, [_ZZ9gmultiplyPdS_S_iiiE2At+48];
	fma.rn.f64 	%fd972, %fd958, %fd971, %fd906;
	ld.shared.f64 	%fd973, [_ZZ9gmultiplyPdS_S_iiiE2At+56];
	fma.rn.f64 	%fd974, %fd958, %fd973, %fd908;
	ld.shared.f64 	%fd975, [_ZZ9gmultiplyPdS_S_iiiE2At+64];
	fma.rn.f64 	%fd976, %fd958, %fd975, %fd910;
	ld.shared.f64 	%fd977, [_ZZ9gmultiplyPdS_S_iiiE2At+72];
	fma.rn.f64 	%fd978, %fd958, %fd977, %fd912;
	ld.shared.f64 	%fd979, [_ZZ9gmultiplyPdS_S_iiiE2At+80];
	fma.rn.f64 	%fd980, %fd958, %fd979, %fd914;
	ld.shared.f64 	%fd981, [_ZZ9gmultiplyPdS_S_iiiE2At+88];
	fma.rn.f64 	%fd982, %fd958, %fd981, %fd916;
	ld.shared.f64 	%fd983, [_ZZ9gmultiplyPdS_S_iiiE2At+96];
	fma.rn.f64 	%fd984, %fd958, %fd983, %fd918;
	ld.shared.f64 	%fd985, [_ZZ9gmultiplyPdS_S_iiiE2At+104];
	fma.rn.f64 	%fd986, %fd958, %fd985, %fd920;
	ld.shared.f64 	%fd987, [_ZZ9gmultiplyPdS_S_iiiE2At+112];
	fma.rn.f64 	%fd988, %fd958, %fd987, %fd922;
	ld.shared.f64 	%fd989, [_ZZ9gmultiplyPdS_S_iiiE2At+120];
	fma.rn.f64 	%fd990, %fd958, %fd989, %fd924;
	ld.shared.f64 	%fd991, [_ZZ9gmultiplyPdS_S_iiiE2At+128];
	fma.rn.f64 	%fd992, %fd958, %fd991, %fd926;
	ld.shared.f64 	%fd993, [_ZZ9gmultiplyPdS_S_iiiE2At+136];
	fma.rn.f64 	%fd994, %fd958, %fd993, %fd928;
	ld.shared.f64 	%fd995, [_ZZ9gmultiplyPdS_S_iiiE2At+144];
	fma.rn.f64 	%fd996, %fd958, %fd995, %fd930;
	ld.shared.f64 	%fd997, [_ZZ9gmultiplyPdS_S_iiiE2At+152];
	fma.rn.f64 	%fd998, %fd958, %fd997, %fd932;
	ld.shared.f64 	%fd999, [_ZZ9gmultiplyPdS_S_iiiE2At+160];
	fma.rn.f64 	%fd1000, %fd958, %fd999, %fd934;
	ld.shared.f64 	%fd1001, [_ZZ9gmultiplyPdS_S_iiiE2At+168];
	fma.rn.f64 	%fd1002, %fd958, %fd1001, %fd936;
	ld.shared.f64 	%fd1003, [_ZZ9gmultiplyPdS_S_iiiE2At+176];
	fma.rn.f64 	%fd1004, %fd958, %fd1003, %fd938;
	ld.shared.f64 	%fd1005, [_ZZ9gmultiplyPdS_S_iiiE2At+184];
	fma.rn.f64 	%fd1006, %fd958, %fd1005, %fd940;
	ld.shared.f64 	%fd1007, [_ZZ9gmultiplyPdS_S_iiiE2At+192];
	fma.rn.f64 	%fd1008, %fd958, %fd1007, %fd942;
	ld.shared.f64 	%fd1009, [_ZZ9gmultiplyPdS_S_iiiE2At+200];
	fma.rn.f64 	%fd1010, %fd958, %fd1009, %fd944;
	ld.shared.f64 	%fd1011, [_ZZ9gmultiplyPdS_S_iiiE2At+208];
	fma.rn.f64 	%fd1012, %fd958, %fd1011, %fd946;
	ld.shared.f64 	%fd1013, [_ZZ9gmultiplyPdS_S_iiiE2At+216];
	fma.rn.f64 	%fd1014, %fd958, %fd1013, %fd948;
	ld.shared.f64 	%fd1015, [_ZZ9gmultiplyPdS_S_iiiE2At+224];
	fma.rn.f64 	%fd1016, %fd958, %fd1015, %fd950;
	ld.shared.f64 	%fd1017, [_ZZ9gmultiplyPdS_S_iiiE2At+232];
	fma.rn.f64 	%fd1018, %fd958, %fd1017, %fd952;
	ld.shared.f64 	%fd1019, [_ZZ9gmultiplyPdS_S_iiiE2At+240];
	fma.rn.f64 	%fd1020, %fd958, %fd1019, %fd954;
	ld.shared.f64 	%fd1021, [_ZZ9gmultiplyPdS_S_iiiE2At+248];
	fma.rn.f64 	%fd1022, %fd958, %fd1021, %fd956;
	bar.sync 	0;
	ld.global.f64 	%fd1023, [%rd47+112];
	st.shared.f64 	[%r25], %fd1023;
	bar.sync 	0;
	add.s64 	%rd62, %rd61, %rd48;
	ld.global.f64 	%fd1024, [%rd62];
	ld.shared.f64 	%fd1025, [_ZZ9gmultiplyPdS_S_iiiE2At];
	fma.rn.f64 	%fd1026, %fd1024, %fd1025, %fd960;
	ld.shared.f64 	%fd1027, [_ZZ9gmultiplyPdS_S_iiiE2At+8];
	fma.rn.f64 	%fd1028, %fd1024, %fd1027, %fd962;
	ld.shared.f64 	%fd1029, [_ZZ9gmultiplyPdS_S_iiiE2At+16];
	fma.rn.f64 	%fd1030, %fd1024, %fd1029, %fd964;
	ld.shared.f64 	%fd1031, [_ZZ9gmultiplyPdS_S_iiiE2At+24];
	fma.rn.f64 	%fd1032, %fd1024, %fd1031, %fd966;
	ld.shared.f64 	%fd1033, [_ZZ9gmultiplyPdS_S_iiiE2At+32];
	fma.rn.f64 	%fd1034, %fd1024, %fd1033, %fd968;
	ld.shared.f64 	%fd1035, [_ZZ9gmultiplyPdS_S_iiiE2At+40];
	fma.rn.f64 	%fd1036, %fd1024, %fd1035, %fd970;
	ld.shared.f64 	%fd1037, [_ZZ9gmultiplyPdS_S_iiiE2At+48];
	fma.rn.f64 	%fd1038, %fd1024, %fd1037, %fd972;
	ld.shared.f64 	%fd1039, [_ZZ9gmultiplyPdS_S_iiiE2At+56];
	fma.rn.f64 	%fd1040, %fd1024, %fd1039, %fd974;
	ld.shared.f64 	%fd1041, [_ZZ9gmultiplyPdS_S_iiiE2At+64];
	fma.rn.f64 	%fd1042, %fd1024, %fd1041, %fd976;
	ld.shared.f64 	%fd1043, [_ZZ9gmultiplyPdS_S_iiiE2At+72];
	fma.rn.f64 	%fd1044, %fd1024, %fd1043, %fd978;
	ld.shared.f64 	%fd1045, [_ZZ9gmultiplyPdS_S_iiiE2At+80];
	fma.rn.f64 	%fd1046, %fd1024, %fd1045, %fd980;
	ld.shared.f64 	%fd1047, [_ZZ9gmultiplyPdS_S_iiiE2At+88];
	fma.rn.f64 	%fd1048, %fd1024, %fd1047, %fd982;
	ld.shared.f64 	%fd1049, [_ZZ9gmultiplyPdS_S_iiiE2At+96];
	fma.rn.f64 	%fd1050, %fd1024, %fd1049, %fd984;
	ld.shared.f64 	%fd1051, [_ZZ9gmultiplyPdS_S_iiiE2At+104];
	fma.rn.f64 	%fd1052, %fd1024, %fd1051, %fd986;
	ld.shared.f64 	%fd1053, [_ZZ9gmultiplyPdS_S_iiiE2At+112];
	fma.rn.f64 	%fd1054, %fd1024, %fd1053, %fd988;
	ld.shared.f64 	%fd1055, [_ZZ9gmultiplyPdS_S_iiiE2At+120];
	fma.rn.f64 	%fd1056, %fd1024, %fd1055, %fd990;
	ld.shared.f64 	%fd1057, [_ZZ9gmultiplyPdS_S_iiiE2At+128];
	fma.rn.f64 	%fd1058, %fd1024, %fd1057, %fd992;
	ld.shared.f64 	%fd1059, [_ZZ9gmultiplyPdS_S_iiiE2At+136];
	fma.rn.f64 	%fd1060, %fd1024, %fd1059, %fd994;
	ld.shared.f64 	%fd1061, [_ZZ9gmultiplyPdS_S_iiiE2At+144];
	fma.rn.f64 	%fd1062, %fd1024, %fd1061, %fd996;
	ld.shared.f64 	%fd1063, [_ZZ9gmultiplyPdS_S_iiiE2At+152];
	fma.rn.f64 	%fd1064, %fd1024, %fd1063, %fd998;
	ld.shared.f64 	%fd1065, [_ZZ9gmultiplyPdS_S_iiiE2At+160];
	fma.rn.f64 	%fd1066, %fd1024, %fd1065, %fd1000;
	ld.shared.f64 	%fd1067, [_ZZ9gmultiplyPdS_S_iiiE2At+168];
	fma.rn.f64 	%fd1068, %fd1024, %fd1067, %fd1002;
	ld.shared.f64 	%fd1069, [_ZZ9gmultiplyPdS_S_iiiE2At+176];
	fma.rn.f64 	%fd1070, %fd1024, %fd1069, %fd1004;
	ld.shared.f64 	%fd1071, [_ZZ9gmultiplyPdS_S_iiiE2At+184];
	fma.rn.f64 	%fd1072, %fd1024, %fd1071, %fd1006;
	ld.shared.f64 	%fd1073, [_ZZ9gmultiplyPdS_S_iiiE2At+192];
	fma.rn.f64 	%fd1074, %fd1024, %fd1073, %fd1008;
	ld.shared.f64 	%fd1075, [_ZZ9gmultiplyPdS_S_iiiE2At+200];
	fma.rn.f64 	%fd1076, %fd1024, %fd1075, %fd1010;
	ld.shared.f64 	%fd1077, [_ZZ9gmultiplyPdS_S_iiiE2At+208];
	fma.rn.f64 	%fd1078, %fd1024, %fd1077, %fd1012;
	ld.shared.f64 	%fd1079, [_ZZ9gmultiplyPdS_S_iiiE2At+216];
	fma.rn.f64 	%fd1080, %fd1024, %fd1079, %fd1014;
	ld.shared.f64 	%fd1081, [_ZZ9gmultiplyPdS_S_iiiE2At+224];
	fma.rn.f64 	%fd1082, %fd1024, %fd1081, %fd1016;
	ld.shared.f64 	%fd1083, [_ZZ9gmultiplyPdS_S_iiiE2At+232];
	fma.rn.f64 	%fd1084, %fd1024, %fd1083, %fd1018;
	ld.shared.f64 	%fd1085, [_ZZ9gmultiplyPdS_S_iiiE2At+240];
	fma.rn.f64 	%fd1086, %fd1024, %fd1085, %fd1020;
	ld.shared.f64 	%fd1087, [_ZZ9gmultiplyPdS_S_iiiE2At+248];
	fma.rn.f64 	%fd1088, %fd1024, %fd1087, %fd1022;
	bar.sync 	0;
	ld.global.f64 	%fd1089, [%rd47+120];
	st.shared.f64 	[%r25], %fd1089;
	bar.sync 	0;
	add.s64 	%rd63, %rd62, %rd48;
	ld.global.f64 	%fd1090, [%rd63];
	ld.shared.f64 	%fd1091, [_ZZ9gmultiplyPdS_S_iiiE2At];
	fma.rn.f64 	%fd1092, %fd1090, %fd1091, %fd1026;
	ld.shared.f64 	%fd1093, [_ZZ9gmultiplyPdS_S_iiiE2At+8];
	fma.rn.f64 	%fd1094, %fd1090, %fd1093, %fd1028;
	ld.shared.f64 	%fd1095, [_ZZ9gmultiplyPdS_S_iiiE2At+16];
	fma.rn.f64 	%fd1096, %fd1090, %fd1095, %fd1030;
	ld.shared.f64 	%fd1097, [_ZZ9gmultiplyPdS_S_iiiE2At+24];
	fma.rn.f64 	%fd1098, %fd1090, %fd1097, %fd1032;
	ld.shared.f64 	%fd1099, [_ZZ9gmultiplyPdS_S_iiiE2At+32];
	fma.rn.f64 	%fd1100, %fd1090, %fd1099, %fd1034;
	ld.shared.f64 	%fd1101, [_ZZ9gmultiplyPdS_S_iiiE2At+40];
	fma.rn.f64 	%fd1102, %fd1090, %fd1101, %fd1036;
	ld.shared.f64 	%fd1103, [_ZZ9gmultiplyPdS_S_iiiE2At+48];
	fma.rn.f64 	%fd1104, %fd1090, %fd1103, %fd1038;
	ld.shared.f64 	%fd1105, [_ZZ9gmultiplyPdS_S_iiiE2At+56];
	fma.rn.f64 	%fd1106, %fd1090, %fd1105, %fd1040;
	ld.shared.f64 	%fd1107, [_ZZ9gmultiplyPdS_S_iiiE2At+64];
	fma.rn.f64 	%fd1108, %fd1090, %fd1107, %fd1042;
	ld.shared.f64 	%fd1109, [_ZZ9gmultiplyPdS_S_iiiE2At+72];
	fma.rn.f64 	%fd1110, %fd1090, %fd1109, %fd1044;
	ld.shared.f64 	%fd1111, [_ZZ9gmultiplyPdS_S_iiiE2At+80];
	fma.rn.f64 	%fd1112, %fd1090, %fd1111, %fd1046;
	ld.shared.f64 	%fd1113, [_ZZ9gmultiplyPdS_S_iiiE2At+88];
	fma.rn.f64 	%fd1114, %fd1090, %fd1113, %fd1048;
	ld.shared.f64 	%fd1115, [_ZZ9gmultiplyPdS_S_iiiE2At+96];
	fma.rn.f64 	%fd1116, %fd1090, %fd1115, %fd1050;
	ld.shared.f64 	%fd1117, [_ZZ9gmultiplyPdS_S_iiiE2At+104];
	fma.rn.f64 	%fd1118, %fd1090, %fd1117, %fd1052;
	ld.shared.f64 	%fd1119, [_ZZ9gmultiplyPdS_S_iiiE2At+112];
	fma.rn.f64 	%fd1120, %fd1090, %fd1119, %fd1054;
	ld.shared.f64 	%fd1121, [_ZZ9gmultiplyPdS_S_iiiE2At+120];
	fma.rn.f64 	%fd1122, %fd1090, %fd1121, %fd1056;
	ld.shared.f64 	%fd1123, [_ZZ9gmultiplyPdS_S_iiiE2At+128];
	fma.rn.f64 	%fd1124, %fd1090, %fd1123, %fd1058;
	ld.shared.f64 	%fd1125, [_ZZ9gmultiplyPdS_S_iiiE2At+136];
	fma.rn.f64 	%fd1126, %fd1090, %fd1125, %fd1060;
	ld.shared.f64 	%fd1127, [_ZZ9gmultiplyPdS_S_iiiE2At+144];
	fma.rn.f64 	%fd1128, %fd1090, %fd1127, %fd1062;
	ld.shared.f64 	%fd1129, [_ZZ9gmultiplyPdS_S_iiiE2At+152];
	fma.rn.f64 	%fd1130, %fd1090, %fd1129, %fd1064;
	ld.shared.f64 	%fd1131, [_ZZ9gmultiplyPdS_S_iiiE2At+160];
	fma.rn.f64 	%fd1132, %fd1090, %fd1131, %fd1066;
	ld.shared.f64 	%fd1133, [_ZZ9gmultiplyPdS_S_iiiE2At+168];
	fma.rn.f64 	%fd1134, %fd1090, %fd1133, %fd1068;
	ld.shared.f64 	%fd1135, [_ZZ9gmultiplyPdS_S_iiiE2At+176];
	fma.rn.f64 	%fd1136, %fd1090, %fd1135, %fd1070;
	ld.shared.f64 	%fd1137, [_ZZ9gmultiplyPdS_S_iiiE2At+184];
	fma.rn.f64 	%fd1138, %fd1090, %fd1137, %fd1072;
	ld.shared.f64 	%fd1139, [_ZZ9gmultiplyPdS_S_iiiE2At+192];
	fma.rn.f64 	%fd1140, %fd1090, %fd1139, %fd1074;
	ld.shared.f64 	%fd1141, [_ZZ9gmultiplyPdS_S_iiiE2At+200];
	fma.rn.f64 	%fd1142, %fd1090, %fd1141, %fd1076;
	ld.shared.f64 	%fd1143, [_ZZ9gmultiplyPdS_S_iiiE2At+208];
	fma.rn.f64 	%fd1144, %fd1090, %fd1143, %fd1078;
	ld.shared.f64 	%fd1145, [_ZZ9gmultiplyPdS_S_iiiE2At+216];
	fma.rn.f64 	%fd1146, %fd1090, %fd1145, %fd1080;
	ld.shared.f64 	%fd1147, [_ZZ9gmultiplyPdS_S_iiiE2At+224];
	fma.rn.f64 	%fd1148, %fd1090, %fd1147, %fd1082;
	ld.shared.f64 	%fd1149, [_ZZ9gmultiplyPdS_S_iiiE2At+232];
	fma.rn.f64 	%fd1150, %fd1090, %fd1149, %fd1084;
	ld.shared.f64 	%fd1151, [_ZZ9gmultiplyPdS_S_iiiE2At+240];
	fma.rn.f64 	%fd1152, %fd1090, %fd1151, %fd1086;
	ld.shared.f64 	%fd1153, [_ZZ9gmultiplyPdS_S_iiiE2At+248];
	fma.rn.f64 	%fd1154, %fd1090, %fd1153, %fd1088;
	bar.sync 	0;
	ld.global.f64 	%fd1155, [%rd47+128];
	st.shared.f64 	[%r25], %fd1155;
	bar.sync 	0;
	add.s64 	%rd64, %rd63, %rd48;
	ld.global.f64 	%fd1156, [%rd64];
	ld.shared.f64 	%fd1157, [_ZZ9gmultiplyPdS_S_iiiE2At];
	fma.rn.f64 	%fd1158, %fd1156, %fd1157, %fd1092;
	ld.shared.f64 	%fd1159, [_ZZ9gmultiplyPdS_S_iiiE2At+8];
	fma.rn.f64 	%fd1160, %fd1156, %fd1159, %fd1094;
	ld.shared.f64 	%fd1161, [_ZZ9gmultiplyPdS_S_iiiE2At+16];
	fma.rn.f64 	%fd1162, %fd1156, %fd1161, %fd1096;
	ld.shared.f64 	%fd1163, [_ZZ9gmultiplyPdS_S_iiiE2At+24];
	fma.rn.f64 	%fd1164, %fd1156, %fd1163, %fd1098;
	ld.shared.f64 	%fd1165, [_ZZ9gmultiplyPdS_S_iiiE2At+32];
	fma.rn.f64 	%fd1166, %fd1156, %fd1165, %fd1100;
	ld.shared.f64 	%fd1167, [_ZZ9gmultiplyPdS_S_iiiE2At+40];
	fma.rn.f64 	%fd1168, %fd1156, %fd1167, %fd1102;
	ld.shared.f64 	%fd1169, [_ZZ9gmultiplyPdS_S_iiiE2At+48];
	fma.rn.f64 	%fd1170, %fd1156, %fd1169, %fd1104;
	ld.shared.f64 	%fd1171, [_ZZ9gmultiplyPdS_S_iiiE2At+56];
	fma.rn.f64 	%fd1172, %fd1156, %fd1171, %fd1106;
	ld.shared.f64 	%fd1173, [_ZZ9gmultiplyPdS_S_iiiE2At+64];
	fma.rn.f64 	%fd1174, %fd1156, %fd1173, %fd1108;
	ld.shared.f64 	%fd1175, [_ZZ9gmultiplyPdS_S_iiiE2At+72];
	fma.rn.f64 	%fd1176, %fd1156, %fd1175, %fd1110;
	ld.shared.f64 	%fd1177, [_ZZ9gmultiplyPdS_S_iiiE2At+80];
	fma.rn.f64 	%fd1178, %fd1156, %fd1177, %fd1112;
	ld.shared.f64 	%fd1179, [_ZZ9gmultiplyPdS_S_iiiE2At+88];
	fma.rn.f64 	%fd1180, %fd1156, %fd1179, %fd1114;
	ld.shared.f64 	%fd1181, [_ZZ9gmultiplyPdS_S_iiiE2At+96];
	fma.rn.f64 	%fd1182, %fd1156, %fd1181, %fd1116;
	ld.shared.f64 	%fd1183, [_ZZ9gmultiplyPdS_S_iiiE2At+104];
	fma.rn.f64 	%fd1184, %fd1156, %fd1183, %fd1118;
	ld.shared.f64 	%fd1185, [_ZZ9gmultiplyPdS_S_iiiE2At+112];
	fma.rn.f64 	%fd1186, %fd1156, %fd1185, %fd1120;
	ld.shared.f64 	%fd1187, [_ZZ9gmultiplyPdS_S_iiiE2At+120];
	fma.rn.f64 	%fd1188, %fd1156, %fd1187, %fd1122;
	ld.shared.f64 	%fd1189, [_ZZ9gmultiplyPdS_S_iiiE2At+128];
	fma.rn.f64 	%fd1190, %fd1156, %fd1189, %fd1124;
	ld.shared.f64 	%fd1191, [_ZZ9gmultiplyPdS_S_iiiE2At+136];
	fma.rn.f64 	%fd1192, %fd1156, %fd1191, %fd1126;
	ld.shared.f64 	%fd1193, [_ZZ9gmultiplyPdS_S_iiiE2At+144];
	fma.rn.f64 	%fd1194, %fd1156, %fd1193, %fd1128;
	ld.shared.f64 	%fd1195, [_ZZ9gmultiplyPdS_S_iiiE2At+152];
	fma.rn.f64 	%fd1196, %fd1156, %fd1195, %fd1130;
	ld.shared.f64 	%fd1197, [_ZZ9gmultiplyPdS_S_iiiE2At+160];
	fma.rn.f64 	%fd1198, %fd1156, %fd1197, %fd1132;
	ld.shared.f64 	%fd1199, [_ZZ9gmultiplyPdS_S_iiiE2At+168];
	fma.rn.f64 	%fd1200, %fd1156, %fd1199, %fd1134;
	ld.shared.f64 	%fd1201, [_ZZ9gmultiplyPdS_S_iiiE2At+176];
	fma.rn.f64 	%fd1202, %fd1156, %fd1201, %fd1136;
	ld.shared.f64 	%fd1203, [_ZZ9gmultiplyPdS_S_iiiE2At+184];
	fma.rn.f64 	%fd1204, %fd1156, %fd1203, %fd1138;
	ld.shared.f64 	%fd1205, [_ZZ9gmultiplyPdS_S_iiiE2At+192];
	fma.rn.f64 	%fd1206, %fd1156, %fd1205, %fd1140;
	ld.shared.f64 	%fd1207, [_ZZ9gmultiplyPdS_S_iiiE2At+200];
	fma.rn.f64 	%fd1208, %fd1156, %fd1207, %fd1142;
	ld.shared.f64 	%fd1209, [_ZZ9gmultiplyPdS_S_iiiE2At+208];
	fma.rn.f64 	%fd1210, %fd1156, %fd1209, %fd1144;
	ld.shared.f64 	%fd1211, [_ZZ9gmultiplyPdS_S_iiiE2At+216];
	fma.rn.f64 	%fd1212, %fd1156, %fd1211, %fd1146;
	ld.shared.f64 	%fd1213, [_ZZ9gmultiplyPdS_S_iiiE2At+224];
	fma.rn.f64 	%fd1214, %fd1156, %fd1213, %fd1148;
	ld.shared.f64 	%fd1215, [_ZZ9gmultiplyPdS_S_iiiE2At+232];
	fma.rn.f64 	%fd1216, %fd1156, %fd1215, %fd1150;
	ld.shared.f64 	%fd1217, [_ZZ9gmultiplyPdS_S_iiiE2At+240];
	fma.rn.f64 	%fd1218, %fd1156, %fd1217, %fd1152;
	ld.shared.f64 	%fd1219, [_ZZ9gmultiplyPdS_S_iiiE2At+248];
	fma.rn.f64 	%fd1220, %fd1156, %fd1219, %fd1154;
	bar.sync 	0;
	ld.global.f64 	%fd1221, [%rd47+136];
	st.shared.f64 	[%r25], %fd1221;
	bar.sync 	0;
	add.s64 	%rd65, %rd64, %rd48;
	ld.global.f64 	%fd1222, [%rd65];
	ld.shared.f64 	%fd1223, [_ZZ9gmultiplyPdS_S_iiiE2At];
	fma.rn.f64 	%fd1224, %fd1222, %fd1223, %fd1158;
	ld.shared.f64 	%fd1225, [_ZZ9gmultiplyPdS_S_iiiE2At+8];
	fma.rn.f64 	%fd1226, %fd1222, %fd1225, %fd1160;
	ld.shared.f64 	%fd1227, [_ZZ9gmultiplyPdS_S_iiiE2At+16];
	fma.rn.f64 	%fd1228, %fd1222, %fd1227, %fd1162;
	ld.shared.f64 	%fd1229, [_ZZ9gmultiplyPdS_S_iiiE2At+24];
	fma.rn.f64 	%fd1230, %fd1222, %fd1229, %fd1164;
	ld.shared.f64 	%fd1231, [_ZZ9gmultiplyPdS_S_iiiE2At+32];
	fma.rn.f64 	%fd1232, %fd1222, %fd1231, %fd1166;
	ld.shared.f64 	%fd1233, [_ZZ9gmultiplyPdS_S_iiiE2At+40];
	fma.rn.f64 	%fd1234, %fd1222, %fd1233, %fd1168;
	ld.shared.f64 	%fd1235, [_ZZ9gmultiplyPdS_S_iiiE2At+48];
	fma.rn.f64 	%fd1236, %fd1222, %fd1235, %fd1170;
	ld.shared.f64 	%fd1237, [_ZZ9gmultiplyPdS_S_iiiE2At+56];
	fma.rn.f64 	%fd1238, %fd1222, %fd1237, %fd1172;
	ld.shared.f64 	%fd1239, [_ZZ9gmultiplyPdS_S_iiiE2At+64];
	fma.rn.f64 	%fd1240, %fd1222, %fd1239, %fd1174;
	ld.shared.f64 	%fd1241, [_ZZ9gmultiplyPdS_S_iiiE2At+72];
	fma.rn.f64 	%fd1242, %fd1222, %fd1241, %fd1176;
	ld.shared.f64 	%fd1243, [_ZZ9gmultiplyPdS_S_iiiE2At+80];
	fma.rn.f64 	%fd1244, %fd1222, %fd1243, %fd1178;
	ld.shared.f64 	%fd1245, [_ZZ9gmultiplyPdS_S_iiiE2At+88];
	fma.rn.f64 	%fd1246, %fd1222, %fd1245, %fd1180;
	ld.shared.f64 	%fd1247, [_ZZ9gmultiplyPdS_S_iiiE2At+96];
	fma.rn.f64 	%fd1248, %fd1222, %fd1247, %fd1182;
	ld.shared.f64 	%fd1249, [_ZZ9gmultiplyPdS_S_iiiE2At+104];
	fma.rn.f64 	%fd1250, %fd1222, %fd1249, %fd1184;
	ld.shared.f64 	%fd1251, [_ZZ9gmultiplyPdS_S_iiiE2At+112];
	fma.rn.f64 	%fd1252, %fd1222, %fd1251, %fd1186;
	ld.shared.f64 	%fd1253, [_ZZ9gmultiplyPdS_S_iiiE2At+120];
	fma.rn.f64 	%fd1254, %fd1222, %fd1253, %fd1188;
	ld.shared.f64 	%fd1255, [_ZZ9gmultiplyPdS_S_iiiE2At+128];
	fma.rn.f64 	%fd1256, %fd1222, %fd1255, %fd1190;
	ld.shared.f64 	%fd1257, [_ZZ9gmultiplyPdS_S_iiiE2At+136];
	fma.rn.f64 	%fd1258, %fd1222, %fd1257, %fd1192;
	ld.shared.f64 	%fd1259, [_ZZ9gmultiplyPdS_S_iiiE2At+144];
	fma.rn.f64 	%fd1260, %fd1222, %fd1259, %fd1194;
	ld.shared.f64 	%fd1261, [_ZZ9gmultiplyPdS_S_iiiE2At+152];
	fma.rn.f64 	%fd1262, %fd1222, %fd1261, %fd1196;
	ld.shared.f64 	%fd1263, [_ZZ9gmultiplyPdS_S_iiiE2At+160];
	fma.rn.f64 	%fd1264, %fd1222, %fd1263, %fd1198;
	ld.shared.f64 	%fd1265, [_ZZ9gmultiplyPdS_S_iiiE2At+168];
	fma.rn.f64 	%fd1266, %fd1222, %fd1265, %fd1200;
	ld.shared.f64 	%fd1267, [_ZZ9gmultiplyPdS_S_iiiE2At+176];
	fma.rn.f64 	%fd1268, %fd1222, %fd1267, %fd1202;
	ld.shared.f64 	%fd1269, [_ZZ9gmultiplyPdS_S_iiiE2At+184];
	fma.rn.f64 	%fd1270, %fd1222, %fd1269, %fd1204;
	ld.shared.f64 	%fd1271, [_ZZ9gmultiplyPdS_S_iiiE2At+192];
	fma.rn.f64 	%fd1272, %fd1222, %fd1271, %fd1206;
	ld.shared.f64 	%fd1273, [_ZZ9gmultiplyPdS_S_iiiE2At+200];
	fma.rn.f64 	%fd1274, %fd1222, %fd1273, %fd1208;
	ld.shared.f64 	%fd1275, [_ZZ9gmultiplyPdS_S_iiiE2At+208];
	fma.rn.f64 	%fd1276, %fd1222, %fd1275, %fd1210;
	ld.shared.f64 	%fd1277, [_ZZ9gmultiplyPdS_S_iiiE2At+216];
	fma.rn.f64 	%fd1278, %fd1222, %fd1277, %fd1212;
	ld.shared.f64 	%fd1279, [_ZZ9gmultiplyPdS_S_iiiE2At+224];
	fma.rn.f64 	%fd1280, %fd1222, %fd1279, %fd1214;
	ld.shared.f64 	%fd1281, [_ZZ9gmultiplyPdS_S_iiiE2At+232];
	fma.rn.f64 	%fd1282, %fd1222, %fd1281, %fd1216;
	ld.shared.f64 	%fd1283, [_ZZ9gmultiplyPdS_S_iiiE2At+240];
	fma.rn.f64 	%fd1284, %fd1222, %fd1283, %fd1218;
	ld.shared.f64 	%fd1285, [_ZZ9gmultiplyPdS_S_iiiE2At+248];
	fma.rn.f64 	%fd1286, %fd1222, %fd1285, %fd1220;
	bar.sync 	0;
	ld.global.f64 	%fd1287, [%rd47+144];
	st.shared.f64 	[%r25], %fd1287;
	bar.sync 	0;
	add.s64 	%rd66, %rd65, %rd48;
	ld.global.f64 	%fd1288, [%rd66];
	ld.shared.f64 	%fd1289, [_ZZ9gmultiplyPdS_S_iiiE2At];
	fma.rn.f64 	%fd1290, %fd1288, %fd1289, %fd1224;
	ld.shared.f64 	%fd1291, [_ZZ9gmultiplyPdS_S_iiiE2At+8];
	fma.rn.f64 	%fd1292, %fd1288, %fd1291, %fd1226;
	ld.shared.f64 	%fd1293, [_ZZ9gmultiplyPdS_S_iiiE2At+16];
	fma.rn.f64 	%fd1294, %fd1288, %fd1293, %fd1228;
	ld.shared.f64 	%fd1295, [_ZZ9gmultiplyPdS_S_iiiE2At+24];
	fma.rn.f64 	%fd1296, %fd1288, %fd1295, %fd1230;
	ld.shared.f64 	%fd1297, [_ZZ9gmultiplyPdS_S_iiiE2At+32];
	fma.rn.f64 	%fd1298, %fd1288, %fd1297, %fd1232;
	ld.shared.f64 	%fd1299, [_ZZ9gmultiplyPdS_S_iiiE2At+40];
	fma.rn.f64 	%fd1300, %fd1288, %fd1299, %fd1234;
	ld.shared.f64 	%fd1301, [_ZZ9gmultiplyPdS_S_iiiE2At+48];
	fma.rn.f64 	%fd1302, %fd1288, %fd1301, %fd1236;
	ld.shared.f64 	%fd1303, [_ZZ9gmultiplyPdS_S_iiiE2At+56];
	fma.rn.f64 	%fd1304, %fd1288, %fd1303, %fd1238;
	ld.shared.f64 	%fd1305, [_ZZ9gmultiplyPdS_S_iiiE2At+64];
	fma.rn.f64 	%fd1306, %fd1288, %fd1305, %fd1240;
	ld.shared.f64 	%fd1307, [_ZZ9gmultiplyPdS_S_iiiE2At+72];
	fma.rn.f64 	%fd1308, %fd1288, %fd1307, %fd1242;
	ld.shared.f64 	%fd1309, [_ZZ9gmultiplyPdS_S_iiiE2At+80];
	fma.rn.f64 	%fd1310, %fd1288, %fd1309, %fd1244;
	ld.shared.f64 	%fd1311, [_ZZ9gmultiplyPdS_S_iiiE2At+88];
	fma.rn.f64 	%fd1312, %fd1288, %fd1311, %fd1246;
	ld.shared.f64 	%fd1313, [_ZZ9gmultiplyPdS_S_iiiE2At+96];
	fma.rn.f64 	%fd1314, %fd1288, %fd1313, %fd1248;
	ld.shared.f64 	%fd1315, [_ZZ9gmultiplyPdS_S_iiiE2At+104];
	fma.rn.f64 	%fd1316, %fd1288, %fd1315, %fd1250;
	ld.shared.f64 	%fd1317, [_ZZ9gmultiplyPdS_S_iiiE2At+112];
	fma.rn.f64 	%fd1318, %fd1288, %fd1317, %fd1252;
	ld.shared.f64 	%fd1319, [_ZZ9gmultiplyPdS_S_iiiE2At+120];
	fma.rn.f64 	%fd1320, %fd1288, %fd1319, %fd1254;
	ld.shared.f64 	%fd1321, [_ZZ9gmultiplyPdS_S_iiiE2At+128];
	fma.rn.f64 	%fd1322, %fd1288, %fd1321, %fd1256;
	ld.shared.f64 	%fd1323, [_ZZ9gmultiplyPdS_S_iiiE2At+136];
	fma.rn.f64 	%fd1324, %fd1288, %fd1323, %fd1258;
	ld.shared.f64 	%fd1325, [_ZZ9gmultiplyPdS_S_iiiE2At+144];
	fma.rn.f64 	%fd1326, %fd1288, %fd1325, %fd1260;
	ld.shared.f64 	%fd1327, [_ZZ9gmultiplyPdS_S_iiiE2At+152];
	fma.rn.f64 	%fd1328, %fd1288, %fd1327, %fd1262;
	ld.shared.f64 	%fd1329, [_ZZ9gmultiplyPdS_S_iiiE2At+160];
	fma.rn.f64 	%fd1330, %fd1288, %fd1329, %fd1264;
	ld.shared.f64 	%fd1331, [_ZZ9gmultiplyPdS_S_iiiE2At+168];
	fma.rn.f64 	%fd1332, %fd1288, %fd1331, %fd1266;
	ld.shared.f64 	%fd1333, [_ZZ9gmultiplyPdS_S_iiiE2At+176];
	fma.rn.f64 	%fd1334, %fd1288, %fd1333, %fd1268;
	ld.shared.f64 	%fd1335, [_ZZ9gmultiplyPdS_S_iiiE2At+184];
	fma.rn.f64 	%fd1336, %fd1288, %fd1335, %fd1270;
	ld.shared.f64 	%fd1337, [_ZZ9gmultiplyPdS_S_iiiE2At+192];
	fma.rn.f64 	%fd1338, %fd1288, %fd1337, %fd1272;
	ld.shared.f64 	%fd1339, [_ZZ9gmultiplyPdS_S_iiiE2At+200];
	fma.rn.f64 	%fd1340, %fd1288, %fd1339, %fd1274;
	ld.shared.f64 	%fd1341, [_ZZ9gmultiplyPdS_S_iiiE2At+208];
	fma.rn.f64 	%fd1342, %fd1288, %fd1341, %fd1276;
	ld.shared.f64 	%fd1343, [_ZZ9gmultiplyPdS_S_iiiE2At+216];
	fma.rn.f64 	%fd1344, %fd1288, %fd1343, %fd1278;
	ld.shared.f64 	%fd1345, [_ZZ9gmultiplyPdS_S_iiiE2At+224];
	fma.rn.f64 	%fd1346, %fd1288, %fd1345, %fd1280;
	ld.shared.f64 	%fd1347, [_ZZ9gmultiplyPdS_S_iiiE2At+232];
	fma.rn.f64 	%fd1348, %fd1288, %fd1347, %fd1282;
	ld.shared.f64 	%fd1349, [_ZZ9gmultiplyPdS_S_iiiE2At+240];
	fma.rn.f64 	%fd1350, %fd1288, %fd1349, %fd1284;
	ld.shared.f64 	%fd1351, [_ZZ9gmultiplyPdS_S_iiiE2At+248];
	fma.rn.f64 	%fd1352, %fd1288, %fd1351, %fd1286;
	bar.sync 	0;
	ld.global.f64 	%fd1353, [%rd47+152];
	st.shared.f64 	[%r25], %fd1353;
	bar.sync 	0;
	add.s64 	%rd67, %rd66, %rd48;
	ld.global.f64 	%fd1354, [%rd67];
	ld.shared.f64 	%fd1355, [_ZZ9gmultiplyPdS_S_iiiE2At];
	fma.rn.f64 	%fd1356, %fd1354, %fd1355, %fd1290;
	ld.shared.f64 	%fd1357, [_ZZ9gmultiplyPdS_S_iiiE2At+8];
	fma.rn.f64 	%fd1358, %fd1354, %fd1357, %fd1292;
	ld.shared.f64 	%fd1359, [_ZZ9gmultiplyPdS_S_iiiE2At+16];
	fma.rn.f64 	%fd1360, %fd1354, %fd1359, %fd1294;
	ld.shared.f64 	%fd1361, [_ZZ9gmultiplyPdS_S_iiiE2At+24];
	fma.rn.f64 	%fd1362, %fd1354, %fd1361, %fd1296;
	ld.shared.f64 	%fd1363, [_ZZ9gmultiplyPdS_S_iiiE2At+32];
	fma.rn.f64 	%fd1364, %fd1354, %fd1363, %fd1298;
	ld.shared.f64 	%fd1365, [_ZZ9gmultiplyPdS_S_iiiE2At+40];
	fma.rn.f64 	%fd1366, %fd1354, %fd1365, %fd1300;
	ld.shared.f64 	%fd1367, [_ZZ9gmultiplyPdS_S_iiiE2At+48];
	fma.rn.f64 	%fd1368, %fd1354, %fd1367, %fd1302;
	ld.shared.f64 	%fd1369, [_ZZ9gmultiplyPdS_S_iiiE2At+56];
	fma.rn.f64 	%fd1370, %fd1354, %fd1369, %fd1304;
	ld.shared.f64 	%fd1371, [_ZZ9gmultiplyPdS_S_iiiE2At+64];
	fma.rn.f64 	%fd1372, %fd1354, %fd1371, %fd1306;
	ld.shared.f64 	%fd1373, [_ZZ9gmultiplyPdS_S_iiiE2At+72];
	fma.rn.f64 	%fd1374, %fd1354, %fd1373, %fd1308;
	ld.shared.f64 	%fd1375, [_ZZ9gmultiplyPdS_S_iiiE2At+80];
	fma.rn.f64 	%fd1376, %fd1354, %fd1375, %fd1310;
	ld.shared.f64 	%fd1377, [_ZZ9gmultiplyPdS_S_iiiE2At+88];
	fma.rn.f64 	%fd1378, %fd1354, %fd1377, %fd1312;
	ld.shared.f64 	%fd1379, [_ZZ9gmultiplyPdS_S_iiiE2At+96];
	fma.rn.f64 	%fd1380, %fd1354, %fd1379, %fd1314;
	ld.shared.f64 	%fd1381, [_ZZ9gmultiplyPdS_S_iiiE2At+104];
	fma.rn.f64 	%fd1382, %fd1354, %fd1381, %fd1316;
	ld.shared.f64 	%fd1383, [_ZZ9gmultiplyPdS_S_iiiE2At+112];
	fma.rn.f64 	%fd1384, %fd1354, %fd1383, %fd1318;
	ld.shared.f64 	%fd1385, [_ZZ9gmultiplyPdS_S_iiiE2At+120];
	fma.rn.f64 	%fd1386, %fd1354, %fd1385, %fd1320;
	ld.shared.f64 	%fd1387, [_ZZ9gmultiplyPdS_S_iiiE2At+128];
	fma.rn.f64 	%fd1388, %fd1354, %fd1387, %fd1322;
	ld.shared.f64 	%fd1389, [_ZZ9gmultiplyPdS_S_iiiE2At+136];
	fma.rn.f64 	%fd1390, %fd1354, %fd1389, %fd1324;
	ld.shared.f64 	%fd1391, [_ZZ9gmultiplyPdS_S_iiiE2At+144];
	fma.rn.f64 	%fd1392, %fd1354, %fd1391, %fd1326;
	ld.shared.f64 	%fd1393, [_ZZ9gmultiplyPdS_S_iiiE2At+152];
	fma.rn.f64 	%fd1394, %fd1354, %fd1393, %fd1328;
	ld.shared.f64 	%fd1395, [_ZZ9gmultiplyPdS_S_iiiE2At+160];
	fma.rn.f64 	%fd1396, %fd1354, %fd1395, %fd1330;
	ld.shared.f64 	%fd1397, [_ZZ9gmultiplyPdS_S_iiiE2At+168];
	fma.rn.f64 	%fd1398, %fd1354, %fd1397, %fd1332;
	ld.shared.f64 	%fd1399, [_ZZ9gmultiplyPdS_S_iiiE2At+176];
	fma.rn.f64 	%fd1400, %fd1354, %fd1399, %fd1334;
	ld.shared.f64 	%fd1401, [_ZZ9gmultiplyPdS_S_iiiE2At+184];
	fma.rn.f64 	%fd1402, %fd1354, %fd1401, %fd1336;
	ld.shared.f64 	%fd1403, [_ZZ9gmultiplyPdS_S_iiiE2At+192];
	fma.rn.f64 	%fd1404, %fd1354, %fd1403, %fd1338;
	ld.shared.f64 	%fd1405, [_ZZ9gmultiplyPdS_S_iiiE2At+200];
	fma.rn.f64 	%fd1406, %fd1354, %fd1405, %fd1340;
	ld.shared.f64 	%fd1407, [_ZZ9gmultiplyPdS_S_iiiE2At+208];
	fma.rn.f64 	%fd1408, %fd1354, %fd1407, %fd1342;
	ld.shared.f64 	%fd1409, [_ZZ9gmultiplyPdS_S_iiiE2At+216];
	fma.rn.f64 	%fd1410, %fd1354, %fd1409, %fd1344;
	ld.shared.f64 	%fd1411, [_ZZ9gmultiplyPdS_S_iiiE2At+224];
	fma.rn.f64 	%fd1412, %fd1354, %fd1411, %fd1346;
	ld.shared.f64 	%fd1413, [_ZZ9gmultiplyPdS_S_iiiE2At+232];
	fma.rn.f64 	%fd1414, %fd1354, %fd1413, %fd1348;
	ld.shared.f64 	%fd1415, [_ZZ9gmultiplyPdS_S_iiiE2At+240];
	fma.rn.f64 	%fd1416, %fd1354, %fd1415, %fd1350;
	ld.shared.f64 	%fd1417, [_ZZ9gmultiplyPdS_S_iiiE2At+248];
	fma.rn.f64 	%fd1418, %fd1354, %fd1417, %fd1352;
	bar.sync 	0;
	ld.global.f64 	%fd1419, [%rd47+160];
	st.shared.f64 	[%r25], %fd1419;
	bar.sync 	0;
	add.s64 	%rd68, %rd67, %rd48;
	ld.global.f64 	%fd1420, [%rd68];
	ld.shared.f64 	%fd1421, [_ZZ9gmultiplyPdS_S_iiiE2At];
	fma.rn.f64 	%fd1422, %fd1420, %fd1421, %fd1356;
	ld.shared.f64 	%fd1423, [_ZZ9gmultiplyPdS_S_iiiE2At+8];
	fma.rn.f64 	%fd1424, %fd1420, %fd1423, %fd1358;
	ld.shared.f64 	%fd1425, [_ZZ9gmultiplyPdS_S_iiiE2At+16];
	fma.rn.f64 	%fd1426, %fd1420, %fd1425, %fd1360;
	ld.shared.f64 	%fd1427, [_ZZ9gmultiplyPdS_S_iiiE2At+24];
	fma.rn.f64 	%fd1428, %fd1420, %fd1427, %fd1362;
	ld.shared.f64 	%fd1429, [_ZZ9gmultiplyPdS_S_iiiE2At+32];
	fma.rn.f64 	%fd1430, %fd1420, %fd1429, %fd1364;
	ld.shared.f64 	%fd1431, [_ZZ9gmultiplyPdS_S_iiiE2At+40];
	fma.rn.f64 	%fd1432, %fd1420, %fd1431, %fd1366;
	ld.shared.f64 	%fd1433, [_ZZ9gmultiplyPdS_S_iiiE2At+48];
	fma.rn.f64 	%fd1434, %fd1420, %fd1433, %fd1368;
	ld.shared.f64 	%fd1435, [_ZZ9gmultiplyPdS_S_iiiE2At+56];
	fma.rn.f64 	%fd1436, %fd1420, %fd1435, %fd1370;
	ld.shared.f64 	%fd1437, [_ZZ9gmultiplyPdS_S_iiiE2At+64];
	fma.rn.f64 	%fd1438, %fd1420, %fd1437, %fd1372;
	ld.shared.f64 	%fd1439, [_ZZ9gmultiplyPdS_S_iiiE2At+72];
	fma.rn.f64 	%fd1440, %fd1420, %fd1439, %fd1374;
	ld.shared.f64 	%fd1441, [_ZZ9gmultiplyPdS_S_iiiE2At+80];
	fma.rn.f64 	%fd1442, %fd1420, %fd1441, %fd1376;
	ld.shared.f64 	%fd1443, [_ZZ9gmultiplyPdS_S_iiiE2At+88];
	fma.rn.f64 	%fd1444, %fd1420, %fd1443, %fd1378;
	ld.shared.f64 	%fd1445, [_ZZ9gmultiplyPdS_S_iiiE2At+96];
	fma.rn.f64 	%fd1446, %fd1420, %fd1445, %fd1380;
	ld.shared.f64 	%fd1447, [_ZZ9gmultiplyPdS_S_iiiE2At+104];
	fma.rn.f64 	%fd1448, %fd1420, %fd1447, %fd1382;
	ld.shared.f64 	%fd1449, [_ZZ9gmultiplyPdS_S_iiiE2At+112];
	fma.rn.f64 	%fd1450, %fd1420, %fd1449, %fd1384;
	ld.shared.f64 	%fd1451, [_ZZ9gmultiplyPdS_S_iiiE2At+120];
	fma.rn.f64 	%fd1452, %fd1420, %fd1451, %fd1386;
	ld.shared.f64 	%fd1453, [_ZZ9gmultiplyPdS_S_iiiE2At+128];
	fma.rn.f64 	%fd1454, %fd1420, %fd1453, %fd1388;
	ld.shared.f64 	%fd1455, [_ZZ9gmultiplyPdS_S_iiiE2At+136];
	fma.rn.f64 	%fd1456, %fd1420, %fd1455, %fd1390;
	ld.shared.f64 	%fd1457, [_ZZ9gmultiplyPdS_S_iiiE2At+144];
	fma.rn.f64 	%fd1458, %fd1420, %fd1457, %fd1392;
	ld.shared.f64 	%fd1459, [_ZZ9gmultiplyPdS_S_iiiE2At+152];
	fma.rn.f64 	%fd1460, %fd1420, %fd1459, %fd1394;
	ld.shared.f64 	%fd1461, [_ZZ9gmultiplyPdS_S_iiiE2At+160];
	fma.rn.f64 	%fd1462, %fd1420, %fd1461, %fd1396;
	ld.shared.f64 	%fd1463, [_ZZ9gmultiplyPdS_S_iiiE2At+168];
	fma.rn.f64 	%fd1464, %fd1420, %fd1463, %fd1398;
	ld.shared.f64 	%fd1465, [_ZZ9gmultiplyPdS_S_iiiE2At+176];
	fma.rn.f64 	%fd1466, %fd1420, %fd1465, %fd1400;
	ld.shared.f64 	%fd1467, [_ZZ9gmultiplyPdS_S_iiiE2At+184];
	fma.rn.f64 	%fd1468, %fd1420, %fd1467, %fd1402;
	ld.shared.f64 	%fd1469, [_ZZ9gmultiplyPdS_S_iiiE2At+192];
	fma.rn.f64 	%fd1470, %fd1420, %fd1469, %fd1404;
	ld.shared.f64 	%fd1471, [_ZZ9gmultiplyPdS_S_iiiE2At+200];
	fma.rn.f64 	%fd1472, %fd1420, %fd1471, %fd1406;
	ld.shared.f64 	%fd1473, [_ZZ9gmultiplyPdS_S_iiiE2At+208];
	fma.rn.f64 	%fd1474, %fd1420, %fd1473, %fd1408;
	ld.shared.f64 	%fd1475, [_ZZ9gmultiplyPdS_S_iiiE2At+216];
	fma.rn.f64 	%fd1476, %fd1420, %fd1475, %fd1410;
	ld.shared.f64 	%fd1477, [_ZZ9gmultiplyPdS_S_iiiE2At+224];
	fma.rn.f64 	%fd1478, %fd1420, %fd1477, %fd1412;
	ld.shared.f64 	%fd1479, [_ZZ9gmultiplyPdS_S_iiiE2At+232];
	fma.rn.f64 	%fd1480, %fd1420, %fd1479, %fd1414;
	ld.shared.f64 	%fd1481, [_ZZ9gmultiplyPdS_S_iiiE2At+240];
	fma.rn.f64 	%fd1482, %fd1420, %fd1481, %fd1416;
	ld.shared.f64 	%fd1483, [_ZZ9gmultiplyPdS_S_iiiE2At+248];
	fma.rn.f64 	%fd1484, %fd1420, %fd1483, %fd1418;
	bar.sync 	0;
	ld.global.f64 	%fd1485, [%rd47+168];
	st.shared.f64 	[%r25], %fd1485;
	bar.sync 	0;
	add.s64 	%rd69, %rd68, %rd48;
	ld.global.f64 	%fd1486, [%rd69];
	ld.shared.f64 	%fd1487, [_ZZ9gmultiplyPdS_S_iiiE2At];
	fma.rn.f64 	%fd1488, %fd1486, %fd1487, %fd1422;
	ld.shared.f64 	%fd1489, [_ZZ9gmultiplyPdS_S_iiiE2At+8];
	fma.rn.f64 	%fd1490, %fd1486, %fd1489, %fd1424;
	ld.shared.f64 	%fd1491, [_ZZ9gmultiplyPdS_S_iiiE2At+16];
	fma.rn.f64 	%fd1492, %fd1486, %fd1491, %fd1426;
	ld.shared.f64 	%fd1493, [_ZZ9gmultiplyPdS_S_iiiE2At+24];
	fma.rn.f64 	%fd1494, %fd1486, %fd1493, %fd1428;
	ld.shared.f64 	%fd1495, [_ZZ9gmultiplyPdS_S_iiiE2At+32];
	fma.rn.f64 	%fd1496, %fd1486, %fd1495, %fd1430;
	ld.shared.f64 	%fd1497, [_ZZ9gmultiplyPdS_S_iiiE2At+40];
	fma.rn.f64 	%fd1498, %fd1486, %fd1497, %fd1432;
	ld.shared.f64 	%fd1499, [_ZZ9gmultiplyPdS_S_iiiE2At+48];
	fma.rn.f64 	%fd1500, %fd1486, %fd1499, %fd1434;
	ld.shared.f64 	%fd1501, [_ZZ9gmultiplyPdS_S_iiiE2At+56];
	fma.rn.f64 	%fd1502, %fd1486, %fd1501, %fd1436;
	ld.shared.f64 	%fd1503, [_ZZ9gmultiplyPdS_S_iiiE2At+64];
	fma.rn.f64 	%fd1504, %fd1486, %fd1503, %fd1438;
	ld.shared.f64 	%fd1505, [_ZZ9gmultiplyPdS_S_iiiE2At+72];
	fma.rn.f64 	%fd1506, %fd1486, %fd1505, %fd1440;
	ld.shared.f64 	%fd1507, [_ZZ9gmultiplyPdS_S_iiiE2At+80];
	fma.rn.f64 	%fd1508, %fd1486, %fd1507, %fd1442;
	ld.shared.f64 	%fd1509, [_ZZ9gmultiplyPdS_S_iiiE2At+88];
	fma.rn.f64 	%fd1510, %fd1486, %fd1509, %fd1444;
	ld.shared.f64 	%fd1511, [_ZZ9gmultiplyPdS_S_iiiE2At+96];
	fma.rn.f64 	%fd1512, %fd1486, %fd1511, %fd1446;
	ld.shared.f64 	%fd1513, [_ZZ9gmultiplyPdS_S_iiiE2At+104];
	fma.rn.f64 	%fd1514, %fd1486, %fd1513, %fd1448;
	ld.shared.f64 	%fd1515, [_ZZ9gmultiplyPdS_S_iiiE2At+112];
	fma.rn.f64 	%fd1516, %fd1486, %fd1515, %fd1450;
	ld.shared.f64 	%fd1517, [_ZZ9gmultiplyPdS_S_iiiE2At+120];
	fma.rn.f64 	%fd1518, %fd1486, %fd1517, %fd1452;
	ld.shared.f64 	%fd1519, [_ZZ9gmultiplyPdS_S_iiiE2At+128];
	fma.rn.f64 	%fd1520, %fd1486, %fd1519, %fd1454;
	ld.shared.f64 	%fd1521, [_ZZ9gmultiplyPdS_S_iiiE2At+136];
	fma.rn.f64 	%fd1522, %fd1486, %fd1521, %fd1456;
	ld.shared.f64 	%fd1523, [_ZZ9gmultiplyPdS_S_iiiE2At+144];
	fma.rn.f64 	%fd1524, %fd1486, %fd1523, %fd1458;
	ld.shared.f64 	%fd1525, [_ZZ9gmultiplyPdS_S_iiiE2At+152];
	fma.rn.f64 	%fd1526, %fd1486, %fd1525, %fd1460;
	ld.shared.f64 	%fd1527, [_ZZ9gmultiplyPdS_S_iiiE2At+160];
	fma.rn.f64 	%fd1528, %fd1486, %fd1527, %fd1462;
	ld.shared.f64 	%fd1529, [_ZZ9gmultiplyPdS_S_iiiE2At+168];
	fma.rn.f64 	%fd1530, %fd1486, %fd1529, %fd1464;
	ld.shared.f64 	%fd1531, [_ZZ9gmultiplyPdS_S_iiiE2At+176];
	fma.rn.f64 	%fd1532, %fd1486, %fd1531, %fd1466;
	ld.shared.f64 	%fd1533, [_ZZ9gmultiplyPdS_S_iiiE2At+184];
	fma.rn.f64 	%fd1534, %fd1486, %fd1533, %fd1468;
	ld.shared.f64 	%fd1535, [_ZZ9gmultiplyPdS_S_iiiE2At+192];
	fma.rn.f64 	%fd1536, %fd1486, %fd1535, %fd1470;
	ld.shared.f64 	%fd1537, [_ZZ9gmultiplyPdS_S_iiiE2At+200];
	fma.rn.f64 	%fd1538, %fd1486, %fd1537, %fd1472;
	ld.shared.f64 	%fd1539, [_ZZ9gmultiplyPdS_S_iiiE2At+208];
	fma.rn.f64 	%fd1540, %fd1486, %fd1539, %fd1474;
	ld.shared.f64 	%fd1541, [_ZZ9gmultiplyPdS_S_iiiE2At+216];
	fma.rn.f64 	%fd1542, %fd1486, %fd1541, %fd1476;
	ld.shared.f64 	%fd1543, [_ZZ9gmultiplyPdS_S_iiiE2At+224];
	fma.rn.f64 	%fd1544, %fd1486, %fd1543, %fd1478;
	ld.shared.f64 	%fd1545, [_ZZ9gmultiplyPdS_S_iiiE2At+232];
	fma.rn.f64 	%fd1546, %fd1486, %fd1545, %fd1480;
	ld.shared.f64 	%fd1547, [_ZZ9gmultiplyPdS_S_iiiE2At+240];
	fma.rn.f64 	%fd1548, %fd1486, %fd1547, %fd1482;
	ld.shared.f64 	%fd1549, [_ZZ9gmultiplyPdS_S_iiiE2At+248];
	fma.rn.f64 	%fd1550, %fd1486, %fd1549, %fd1484;
	bar.sync 	0;
	ld.global.f64 	%fd1551, [%rd47+176];
	st.shared.f64 	[%r25], %fd1551;
	bar.sync 	0;
	add.s64 	%rd70, %rd69, %rd48;
	ld.global.f64 	%fd1552, [%rd70];
	ld.shared.f64 	%fd1553, [_ZZ9gmultiplyPdS_S_iiiE2At];
	fma.rn.f64 	%fd1554, %fd1552, %fd1553, %fd1488;
	ld.shared.f64 	%fd1555, [_ZZ9gmultiplyPdS_S_iiiE2At+8];
	fma.rn.f64 	%fd1556, %fd1552, %fd1555, %fd1490;
	ld.shared.f64 	%fd1557, [_ZZ9gmultiplyPdS_S_iiiE2At+16];
	fma.rn.f64 	%fd1558, %fd1552, %fd1557, %fd1492;
	ld.shared.f64 	%fd1559, [_ZZ9gmultiplyPdS_S_iiiE2At+24];
	fma.rn.f64 	%fd1560, %fd1552, %fd1559, %fd1494;
	ld.shared.f64 	%fd1561, [_ZZ9gmultiplyPdS_S_iiiE2At+32];
	fma.rn.f64 	%fd1562, %fd1552, %fd1561, %fd1496;
	ld.shared.f64 	%fd1563, [_ZZ9gmultiplyPdS_S_iiiE2At+40];
	fma.rn.f64 	%fd1564, %fd1552, %fd1563, %fd1498;
	ld.shared.f64 	%fd1565, [_ZZ9gmultiplyPdS_S_iiiE2At+48];
	fma.rn.f64 	%fd1566, %fd1552, %fd1565, %fd1500;
	ld.shared.f64 	%fd1567, [_ZZ9gmultiplyPdS_S_iiiE2At+56];
	fma.rn.f64 	%fd1568, %fd1552, %fd1567, %fd1502;
	ld.shared.f64 	%fd1569, [_ZZ9gmultiplyPdS_S_iiiE2At+64];
	fma.rn.f64 	%fd1570, %fd1552, %fd1569, %fd1504;
	ld.shared.f64 	%fd1571, [_ZZ9gmultiplyPdS_S_iiiE2At+72];
	fma.rn.f64 	%fd1572, %fd1552, %fd1571, %fd1506;
	ld.shared.f64 	%fd1573, [_ZZ9gmultiplyPdS_S_iiiE2At+80];
	fma.rn.f64 	%fd1574, %fd1552, %fd1573, %fd1508;
	ld.shared.f64 	%fd1575, [_ZZ9gmultiplyPdS_S_iiiE2At+88];
	fma.rn.f64 	%fd1576, %fd1552, %fd1575, %fd1510;
	ld.shared.f64 	%fd1577, [_ZZ9gmultiplyPdS_S_iiiE2At+96];
	fma.rn.f64 	%fd1578, %fd1552, %fd1577, %fd1512;
	ld.shared.f64 	%fd1579, [_ZZ9gmultiplyPdS_S_iiiE2At+104];
	fma.rn.f64 	%fd1580, %fd1552, %fd1579, %fd1514;
	ld.shared.f64 	%fd1581, [_ZZ9gmultiplyPdS_S_iiiE2At+112];
	fma.rn.f64 	%fd1582, %fd1552, %fd1581, %fd1516;
	ld.shared.f64 	%fd1583, [_ZZ9gmultiplyPdS_S_iiiE2At+120];
	fma.rn.f64 	%fd1584, %fd1552, %fd1583, %fd1518;
	ld.shared.f64 	%fd1585, [_ZZ9gmultiplyPdS_S_iiiE2At+128];
	fma.rn.f64 	%fd1586, %fd1552, %fd1585, %fd1520;
	ld.shared.f64 	%fd1587, [_ZZ9gmultiplyPdS_S_iiiE2At+136];
	fma.rn.f64 	%fd1588, %fd1552, %fd1587, %fd1522;
	ld.shared.f64 	%fd1589, [_ZZ9gmultiplyPdS_S_iiiE2At+144];
	fma.rn.f64 	%fd1590, %fd1552, %fd1589, %fd1524;
	ld.shared.f64 	%fd1591, [_ZZ9gmultiplyPdS_S_iiiE2At+152];
	fma.rn.f64 	%fd1592, %fd1552, %fd1591, %fd1526;
	ld.shared.f64 	%fd1593, [_ZZ9gmultiplyPdS_S_iiiE2At+160];
	fma.rn.f64 	%fd1594, %fd1552, %fd1593, %fd1528;
	ld.shared.f64 	%fd1595, [_ZZ9gmultiplyPdS_S_iiiE2At+168];
	fma.rn.f64 	%fd1596, %fd1552, %fd1595, %fd1530;
	ld.shared.f64 	%fd1597, [_ZZ9gmultiplyPdS_S_iiiE2At+176];
	fma.rn.f64 	%fd1598, %fd1552, %fd1597, %fd1532;
	ld.shared.f64 	%fd1599, [_ZZ9gmultiplyPdS_S_iiiE2At+184];
	fma.rn.f64 	%fd1600, %fd1552, %fd1599, %fd1534;
	ld.shared.f64 	%fd1601, [_ZZ9gmultiplyPdS_S_iiiE2At+192];
	fma.rn.f64 	%fd1602, %fd1552, %fd1601, %fd1536;
	ld.shared.f64 	%fd1603, [_ZZ9gmultiplyPdS_S_iiiE2At+200];
	fma.rn.f64 	%fd1604, %fd1552, %fd1603, %fd1538;
	ld.shared.f64 	%fd1605, [_ZZ9gmultiplyPdS_S_iiiE2At+208];
	fma.rn.f64 	%fd1606, %fd1552, %fd1605, %fd1540;
	ld.shared.f64 	%fd1607, [_ZZ9gmultiplyPdS_S_iiiE2At+216];
	fma.rn.f64 	%fd1608, %fd1552, %fd1607, %fd1542;
	ld.shared.f64 	%fd1609, [_ZZ9gmultiplyPdS_S_iiiE2At+224];
	fma.rn.f64 	%fd1610, %fd1552, %fd1609, %fd1544;
	ld.shared.f64 	%fd1611, [_ZZ9gmultiplyPdS_S_iiiE2At+232];
	fma.rn.f64 	%fd1612, %fd1552, %fd1611, %fd1546;
	ld.shared.f64 	%fd1613, [_ZZ9gmultiplyPdS_S_iiiE2At+240];
	fma.rn.f64 	%fd1614, %fd1552, %fd1613, %fd1548;
	ld.shared.f64 	%fd1615, [_ZZ9gmultiplyPdS_S_iiiE2At+248];
	fma.rn.f64 	%fd1616, %fd1552, %fd1615, %fd1550;
	bar.sync 	0;
	ld.global.f64 	%fd1617, [%rd47+184];
	st.shared.f64 	[%r25], %fd1617;
	bar.sync 	0;
	add.s64 	%rd71, %rd70, %rd48;
	ld.global.f64 	%fd1618, [%rd71];
	ld.shared.f64 	%fd1619, [_ZZ9gmultiplyPdS_S_iiiE2At];
	fma.rn.f64 	%fd1620, %fd1618, %fd1619, %fd1554;
	ld.shared.f64 	%fd1621, [_ZZ9gmultiplyPdS_S_iiiE2At+8];
	fma.rn.f64 	%fd1622, %fd1618, %fd1621, %fd1556;
	ld.shared.f64 	%fd1623, [_ZZ9gmultiplyPdS_S_iiiE2At+16];
	fma.rn.f64 	%fd1624, %fd1618, %fd1623, %fd1558;
	ld.shared.f64 	%fd1625, [_ZZ9gmultiplyPdS_S_iiiE2At+24];
	fma.rn.f64 	%fd1626, %fd1618, %fd1625, %fd1560;
	ld.shared.f64 	%fd1627, [_ZZ9gmultiplyPdS_S_iiiE2At+32];
	fma.rn.f64 	%fd1628, %fd1618, %fd1627, %fd1562;
	ld.shared.f64 	%fd1629, [_ZZ9gmultiplyPdS_S_iiiE2At+40];
	fma.rn.f64 	%fd1630, %fd1618, %fd1629, %fd1564;
	ld.shared.f64 	%fd1631, [_ZZ9gmultiplyPdS_S_iiiE2At+48];
	fma.rn.f64 	%fd1632, %fd1618, %fd1631, %fd1566;
	ld.shared.f64 	%fd1633, [_ZZ9gmultiplyPdS_S_iiiE2At+56];
	fma.rn.f64 	%fd1634, %fd1618, %fd1633, %fd1568;
	ld.shared.f64 	%fd1635, [_ZZ9gmultiplyPdS_S_iiiE2At+64];
	fma.rn.f64 	%fd1636, %fd1618, %fd1635, %fd1570;
	ld.shared.f64 	%fd1637, [_ZZ9gmultiplyPdS_S_iiiE2At+72];
	fma.rn.f64 	%fd1638, %fd1618, %fd1637, %fd1572;
	ld.shared.f64 	%fd1639, [_ZZ9gmultiplyPdS_S_iiiE2At+80];
	fma.rn.f64 	%fd1640, %fd1618, %fd1639, %fd1574;
	ld.shared.f64 	%fd1641, [_ZZ9gmultiplyPdS_S_iiiE2At+88];
	fma.rn.f64 	%fd1642, %fd1618, %fd1641, %fd1576;
	ld.shared.f64 	%fd1643, [_ZZ9gmultiplyPdS_S_iiiE2At+96];
	fma.rn.f64 	%fd1644, %fd1618, %fd1643, %fd1578;
	ld.shared.f64 	%fd1645, [_ZZ9gmultiplyPdS_S_iiiE2At+104];
	fma.rn.f64 	%fd1646, %fd1618, %fd1645, %fd1580;
	ld.shared.f64 	%fd1647, [_ZZ9gmultiplyPdS_S_iiiE2At+112];
	fma.rn.f64 	%fd1648, %fd1618, %fd1647, %fd1582;
	ld.shared.f64 	%fd1649, [_ZZ9gmultiplyPdS_S_iiiE2At+120];
	fma.rn.f64 	%fd1650, %fd1618, %fd1649, %fd1584;
	ld.shared.f64 	%fd1651, [_ZZ9gmultiplyPdS_S_iiiE2At+128];
	fma.rn.f64 	%fd1652, %fd1618, %fd1651, %fd1586;
	ld.shared.f64 	%fd1653, [_ZZ9gmultiplyPdS_S_iiiE2At+136];
	fma.rn.f64 	%fd1654, %fd1618, %fd1653, %fd1588;
	ld.shared.f64 	%fd1655, [_ZZ9gmultiplyPdS_S_iiiE2At+144];
	fma.rn.f64 	%fd1656, %fd1618, %fd1655, %fd1590;
	ld.shared.f64 	%fd1657, [_ZZ9gmultiplyPdS_S_iiiE2At+152];
	fma.rn.f64 	%fd1658, %fd1618, %fd1657, %fd1592;
	ld.shared.f64 	%fd1659, [_ZZ9gmultiplyPdS_S_iiiE2At+160];
	fma.rn.f64 	%fd1660, %fd1618, %fd1659, %fd1594;
	ld.shared.f64 	%fd1661, [_ZZ9gmultiplyPdS_S_iiiE2At+168];
	fma.rn.f64 	%fd1662, %fd1618, %fd1661, %fd1596;
	ld.shared.f64 	%fd1663, [_ZZ9gmultiplyPdS_S_iiiE2At+176];
	fma.rn.f64 	%fd1664, %fd1618, %fd1663, %fd1598;
	ld.shared.f64 	%fd1665, [_ZZ9gmultiplyPdS_S_iiiE2At+184];
	fma.rn.f64 	%fd1666, %fd1618, %fd1665, %fd1600;
	ld.shared.f64 	%fd1667, [_ZZ9gmultiplyPdS_S_iiiE2At+192];
	fma.rn.f64 	%fd1668, %fd1618, %fd1667, %fd1602;
	ld.shared.f64 	%fd1669, [_ZZ9gmultiplyPdS_S_iiiE2At+200];
	fma.rn.f64 	%fd1670, %fd1618, %fd1669, %fd1604;
	ld.shared.f64 	%fd1671, [_ZZ9gmultiplyPdS_S_iiiE2At+208];
	fma.rn.f64 	%fd1672, %fd1618, %fd1671, %fd1606;
	ld.shared.f64 	%fd1673, [_ZZ9gmultiplyPdS_S_iiiE2At+216];
	fma.rn.f64 	%fd1674, %fd1618, %fd1673, %fd1608;
	ld.shared.f64 	%fd1675, [_ZZ9gmultiplyPdS_S_iiiE2At+224];
	fma.rn.f64 	%fd1676, %fd1618, %fd1675, %fd1610;
	ld.shared.f64 	%fd1677, [_ZZ9gmultiplyPdS_S_iiiE2At+232];
	fma.rn.f64 	%fd1678, %fd1618, %fd1677, %fd1612;
	ld.shared.f64 	%fd1679, [_ZZ9gmultiplyPdS_S_iiiE2At+240];
	fma.rn.f64 	%fd1680, %fd1618, %fd1679, %fd1614;
	ld.shared.f64 	%fd1681, [_ZZ9gmultiplyPdS_S_iiiE2At+248];
	fma.rn.f64 	%fd1682, %fd1618, %fd1681, %fd1616;
	bar.sync 	0;
	ld.global.f64 	%fd1683, [%rd47+192];
	st.shared.f64 	[%r25], %fd1683;
	bar.sync 	0;
	add.s64 	%rd72, %rd71, %rd48;
	ld.global.f64 	%fd1684, [%rd72];
	ld.shared.f64 	%fd1685, [_ZZ9gmultiplyPdS_S_iiiE2At];
	fma.rn.f64 	%fd1686, %fd1684, %fd1685, %fd1620;
	ld.shared.f64 	%fd1687, [_ZZ9gmultiplyPdS_S_iiiE2At+8];
	fma.rn.f64 	%fd1688, %fd1684, %fd1687, %fd1622;
	ld.shared.f64 	%fd1689, [_ZZ9gmultiplyPdS_S_iiiE2At+16];
	fma.rn.f64 	%fd1690, %fd1684, %fd1689, %fd1624;
	ld.shared.f64 	%fd1691, [_ZZ9gmultiplyPdS_S_iiiE2At+24];
	fma.rn.f64 	%fd1692, %fd1684, %fd1691, %fd1626;
	ld.shared.f64 	%fd1693, [_ZZ9gmultiplyPdS_S_iiiE2At+32];
	fma.rn.f64 	%fd1694, %fd1684, %fd1693, %fd1628;
	ld.shared.f64 	%fd1695, [_ZZ9gmultiplyPdS_S_iiiE2At+40];
	fma.rn.f64 	%fd1696, %fd1684, %fd1695, %fd1630;
	ld.shared.f64 	%fd1697, [_ZZ9gmultiplyPdS_S_iiiE2At+48];
	fma.rn.f64 	%fd1698, %fd1684, %fd1697, %fd1632;
	ld.shared.f64 	%fd1699, [_ZZ9gmultiplyPdS_S_iiiE2At+56];
	fma.rn.f64 	%fd1700, %fd1684, %fd1699, %fd1634;
	ld.shared.f64 	%fd1701, [_ZZ9gmultiplyPdS_S_iiiE2At+64];
	fma.rn.f64 	%fd1702, %fd1684, %fd1701, %fd1636;
	ld.shared.f64 	%fd1703, [_ZZ9gmultiplyPdS_S_iiiE2At+72];
	fma.rn.f64 	%fd1704, %fd1684, %fd1703, %fd1638;
	ld.shared.f64 	%fd1705, [_ZZ9gmultiplyPdS_S_iiiE2At+80];
	fma.rn.f64 	%fd1706, %fd1684, %fd1705, %fd1640;
	ld.shared.f64 	%fd1707, [_ZZ9gmultiplyPdS_S_iiiE2At+88];
	fma.rn.f64 	%fd1708, %fd1684, %fd1707, %fd1642;
	ld.shared.f64 	%fd1709, [_ZZ9gmultiplyPdS_S_iiiE2At+96];
	fma.rn.f64 	%fd1710, %fd1684, %fd1709, %fd1644;
	ld.shared.f64 	%fd1711, [_ZZ9gmultiplyPdS_S_iiiE2At+104];
	fma.rn.f64 	%fd1712, %fd1684, %fd1711, %fd1646;
	ld.shared.f64 	%fd1713, [_ZZ9gmultiplyPdS_S_iiiE2At+112];
	fma.rn.f64 	%fd1714, %fd1684, %fd1713, %fd1648;
	ld.shared.f64 	%fd1715, [_ZZ9gmultiplyPdS_S_iiiE2At+120];
	fma.rn.f64 	%fd1716, %fd1684, %fd1715, %fd1650;
	ld.shared.f64 	%fd1717, [_ZZ9gmultiplyPdS_S_iiiE2At+128];
	fma.rn.f64 	%fd1718, %fd1684, %fd1717, %fd1652;
	ld.shared.f64 	%fd1719, [_ZZ9gmultiplyPdS_S_iiiE2At+136];
	fma.rn.f64 	%fd1720, %fd1684, %fd1719, %fd1654;
	ld.shared.f64 	%fd1721, [_ZZ9gmultiplyPdS_S_iiiE2At+144];
	fma.rn.f64 	%fd1722, %fd1684, %fd1721, %fd1656;
	ld.shared.f64 	%fd1723, [_ZZ9gmultiplyPdS_S_iiiE2At+152];
	fma.rn.f64 	%fd1724, %fd1684, %fd1723, %fd1658;
	ld.shared.f64 	%fd1725, [_ZZ9gmultiplyPdS_S_iiiE2At+160];
	fma.rn.f64 	%fd1726, %fd1684, %fd1725, %fd1660;
	ld.shared.f64 	%fd1727, [_ZZ9gmultiplyPdS_S_iiiE2At+168];
	fma.rn.f64 	%fd1728, %fd1684, %fd1727, %fd1662;
	ld.shared.f64 	%fd1729, [_ZZ9gmultiplyPdS_S_iiiE2At+176];
	fma.rn.f64 	%fd1730, %fd1684, %fd1729, %fd1664;
	ld.shared.f64 	%fd1731, [_ZZ9gmultiplyPdS_S_iiiE2At+184];
	fma.rn.f64 	%fd1732, %fd1684, %fd1731, %fd1666;
	ld.shared.f64 	%fd1733, [_ZZ9gmultiplyPdS_S_iiiE2At+192];
	fma.rn.f64 	%fd1734, %fd1684, %fd1733, %fd1668;
	ld.shared.f64 	%fd1735, [_ZZ9gmultiplyPdS_S_iiiE2At+200];
	fma.rn.f64 	%fd1736, %fd1684, %fd1735, %fd1670;
	ld.shared.f64 	%fd1737, [_ZZ9gmultiplyPdS_S_iiiE2At+208];
	fma.rn.f64 	%fd1738, %fd1684, %fd1737, %fd1672;
	ld.shared.f64 	%fd1739, [_ZZ9gmultiplyPdS_S_iiiE2At+216];
	fma.rn.f64 	%fd1740, %fd1684, %fd1739, %fd1674;
	ld.shared.f64 	%fd1741, [_ZZ9gmultiplyPdS_S_iiiE2At+224];
	fma.rn.f64 	%fd1742, %fd1684, %fd1741, %fd1676;
	ld.shared.f64 	%fd1743, [_ZZ9gmultiplyPdS_S_iiiE2At+232];
	fma.rn.f64 	%fd1744, %fd1684, %fd1743, %fd1678;
	ld.shared.f64 	%fd1745, [_ZZ9gmultiplyPdS_S_iiiE2At+240];
	fma.rn.f64 	%fd1746, %fd1684, %fd1745, %fd1680;
	ld.shared.f64 	%fd1747, [_ZZ9gmultiplyPdS_S_iiiE2At+248];
	fma.rn.f64 	%fd1748, %fd1684, %fd1747, %fd1682;
	bar.sync 	0;
	ld.global.f64 	%fd1749, [%rd47+200];
	st.shared.f64 	[%r25], %fd1749;
	bar.sync 	0;
	add.s64 	%rd73, %rd72, %rd48;
	ld.global.f64 	%fd1750, [%rd73];
	ld.shared.f64 	%fd1751, [_ZZ9gmultiplyPdS_S_iiiE2At];
	fma.rn.f64 	%fd1752, %fd1750, %fd1751, %fd1686;
	ld.shared.f64 	%fd1753, [_ZZ9gmultiplyPdS_S_iiiE2At+8];
	fma.rn.f64 	%fd1754, %fd1750, %fd1753, %fd1688;
	ld.shared.f64 	%fd1755, [_ZZ9gmultiplyPdS_S_iiiE2At+16];
	fma.rn.f64 	%fd1756, %fd1750, %fd1755, %fd1690;
	ld.shared.f64 	%fd1757, [_ZZ9gmultiplyPdS_S_iiiE2At+24];
	fma.rn.f64 	%fd1758, %fd1750, %fd1757, %fd1692;
	ld.shared.f64 	%fd1759, [_ZZ9gmultiplyPdS_S_iiiE2At+32];
	fma.rn.f64 	%fd1760, %fd1750, %fd1759, %fd1694;
	ld.shared.f64 	%fd1761, [_ZZ9gmultiplyPdS_S_iiiE2At+40];
	fma.rn.f64 	%fd1762, %fd1750, %fd1761, %fd1696;
	ld.shared.f64 	%fd1763, [_ZZ9gmultiplyPdS_S_iiiE2At+48];
	fma.rn.f64 	%fd1764, %fd1750, %fd1763, %fd1698;
	ld.shared.f64 	%fd1765, [_ZZ9gmultiplyPdS_S_iiiE2At+56];
	fma.rn.f64 	%fd1766, %fd1750, %fd1765, %fd1700;
	ld.shared.f64 	%fd1767, [_ZZ9gmultiplyPdS_S_iiiE2At+64];
	fma.rn.f64 	%fd1768, %fd1750, %fd1767, %fd1702;
	ld.shared.f64 	%fd1769, [_ZZ9gmultiplyPdS_S_iiiE2At+72];
	fma.rn.f64 	%fd1770, %fd1750, %fd1769, %fd1704;
	ld.shared.f64 	%fd1771, [_ZZ9gmultiplyPdS_S_iiiE2At+80];
	fma.rn.f64 	%fd1772, %fd1750, %fd1771, %fd1706;
	ld.shared.f64 	%fd1773, [_ZZ9gmultiplyPdS_S_iiiE2At+88];
	fma.rn.f64 	%fd1774, %fd1750, %fd1773, %fd1708;
	ld.shared.f64 	%fd1775, [_ZZ9gmultiplyPdS_S_iiiE2At+96];
	fma.rn.f64 	%fd1776, %fd1750, %fd1775, %fd1710;
	ld.shared.f64 	%fd1777, [_ZZ9gmultiplyPdS_S_iiiE2At+104];
	fma.rn.f64 	%fd1778, %fd1750, %fd1777, %fd1712;
	ld.shared.f64 	%fd1779, [_ZZ9gmultiplyPdS_S_iiiE2At+112];
	fma.rn.f64 	%fd1780, %fd1750, %fd1779, %fd1714;
	ld.shared.f64 	%fd1781, [_ZZ9gmultiplyPdS_S_iiiE2At+120];
	fma.rn.f64 	%fd1782, %fd1750, %fd1781, %fd1716;
	ld.shared.f64 	%fd1783, [_ZZ9gmultiplyPdS_S_iiiE2At+128];
	fma.rn.f64 	%fd1784, %fd1750, %fd1783, %fd1718;
	ld.shared.f64 	%fd1785, [_ZZ9gmultiplyPdS_S_iiiE2At+136];
	fma.rn.f64 	%fd1786, %fd1750, %fd1785, %fd1720;
	ld.shared.f64 	%fd1787, [_ZZ9gmultiplyPdS_S_iiiE2At+144];
	fma.rn.f64 	%fd1788, %fd1750, %fd1787, %fd1722;
	ld.shared.f64 	%fd1789, [_ZZ9gmultiplyPdS_S_iiiE2At+152];
	fma.rn.f64 	%fd1790, %fd1750, %fd1789, %fd1724;
	ld.shared.f64 	%fd1791, [_ZZ9gmultiplyPdS_S_iiiE2At+160];
	fma.rn.f64 	%fd1792, %fd1750, %fd1791, %fd1726;
	ld.shared.f64 	%fd1793, [_ZZ9gmultiplyPdS_S_iiiE2At+168];
	fma.rn.f64 	%fd1794, %fd1750, %fd1793, %fd1728;
	ld.shared.f64 	%fd1795, [_ZZ9gmultiplyPdS_S_iiiE2At+176];
	fma.rn.f64 	%fd1796, %fd1750, %fd1795, %fd1730;
	ld.shared.f64 	%fd1797, [_ZZ9gmultiplyPdS_S_iiiE2At+184];
	fma.rn.f64 	%fd1798, %fd1750, %fd1797, %fd1732;
	ld.shared.f64 	%fd1799, [_ZZ9gmultiplyPdS_S_iiiE2At+192];
	fma.rn.f64 	%fd1800, %fd1750, %fd1799, %fd1734;
	ld.shared.f64 	%fd1801, [_ZZ9gmultiplyPdS_S_iiiE2At+200];
	fma.rn.f64 	%fd1802, %fd1750, %fd1801, %fd1736;
	ld.shared.f64 	%fd1803, [_ZZ9gmultiplyPdS_S_iiiE2At+208];
	fma.rn.f64 	%fd1804, %fd1750, %fd1803, %fd1738;
	ld.shared.f64 	%fd1805, [_ZZ9gmultiplyPdS_S_iiiE2At+216];
	fma.rn.f64 	%fd1806, %fd1750, %fd1805, %fd1740;
	ld.shared.f64 	%fd1807, [_ZZ9gmultiplyPdS_S_iiiE2At+224];
	fma.rn.f64 	%fd1808, %fd1750, %fd1807, %fd1742;
	ld.shared.f64 	%fd1809, [_ZZ9gmultiplyPdS_S_iiiE2At+232];
	fma.rn.f64 	%fd1810, %fd1750, %fd1809, %fd1744;
	ld.shared.f64 	%fd1811, [_ZZ9gmultiplyPdS_S_iiiE2At+240];
	fma.rn.f64 	%fd1812, %fd1750, %fd1811, %fd1746;
	ld.shared.f64 	%fd1813, [_ZZ9gmultiplyPdS_S_iiiE2At+248];
	fma.rn.f64 	%fd1814, %fd1750, %fd1813, %fd1748;
	bar.sync 	0;
	ld.global.f64 	%fd1815, [%rd47+208];
	st.shared.f64 	[%r25], %fd1815;
	bar.sync 	0;
	add.s64 	%rd74, %rd73, %rd48;
	ld.global.f64 	%fd1816, [%rd74];
	ld.shared.f64 	%fd1817, [_ZZ9gmultiplyPdS_S_iiiE2At];
	fma.rn.f64 	%fd1818, %fd1816, %fd1817, %fd1752;
	ld.shared.f64 	%fd1819, [_ZZ9gmultiplyPdS_S_iiiE2At+8];
	fma.rn.f64 	%fd1820, %fd1816, %fd1819, %fd1754;
	ld.shared.f64 	%fd1821, [_ZZ9gmultiplyPdS_S_iiiE2At+16];
	fma.rn.f64 	%fd1822, %fd1816, %fd1821, %fd1756;
	ld.shared.f64 	%fd1823, [_ZZ9gmultiplyPdS_S_iiiE2At+24];
	fma.rn.f64 	%fd1824, %fd1816, %fd1823, %fd1758;
	ld.shared.f64 	%fd1825, [_ZZ9gmultiplyPdS_S_iiiE2At+32];
	fma.rn.f64 	%fd1826, %fd1816, %fd1825, %fd1760;
	ld.shared.f64 	%fd1827, [_ZZ9gmultiplyPdS_S_iiiE2At+40];
	fma.rn.f64 	%fd1828, %fd1816, %fd1827, %fd1762;
	ld.shared.f64 	%fd1829, [_ZZ9gmultiplyPdS_S_iiiE2At+48];
	fma.rn.f64 	%fd1830, %fd1816, %fd1829, %fd1764;
	ld.shared.f64 	%fd1831, [_ZZ9gmultiplyPdS_S_iiiE2At+56];
	fma.rn.f64 	%fd1832, %fd1816, %fd1831, %fd1766;
	ld.shared.f64 	%fd1833, [_ZZ9gmultiplyPdS_S_iiiE2At+64];
	fma.rn.f64 	%fd1834, %fd1816, %fd1833, %fd1768;
	ld.shared.f64 	%fd1835, [_ZZ9gmultiplyPdS_S_iiiE2At+72];
	fma.rn.f64 	%fd1836, %fd1816, %fd1835, %fd1770;
	ld.shared.f64 	%fd1837, [_ZZ9gmultiplyPdS_S_iiiE2At+80];
	fma.rn.f64 	%fd1838, %fd1816, %fd1837, %fd1772;
	ld.shared.f64 	%fd1839, [_ZZ9gmultiplyPdS_S_iiiE2At+88];
	fma.rn.f64 	%fd1840, %fd1816, %fd1839, %fd1774;
	ld.shared.f64 	%fd1841, [_ZZ9gmultiplyPdS_S_iiiE2At+96];
	fma.rn.f64 	%fd1842, %fd1816, %fd1841, %fd1776;
	ld.shared.f64 	%fd1843, [_ZZ9gmultiplyPdS_S_iiiE2At+104];
	fma.rn.f64 	%fd1844, %fd1816, %fd1843, %fd1778;
	ld.shared.f64 	%fd1845, [_ZZ9gmultiplyPdS_S_iiiE2At+112];
	fma.rn.f64 	%fd1846, %fd1816, %fd1845, %fd1780;
	ld.shared.f64 	%fd1847, [_ZZ9gmultiplyPdS_S_iiiE2At+120];
	fma.rn.f64 	%fd1848, %fd1816, %fd1847, %fd1782;
	ld.shared.f64 	%fd1849, [_ZZ9gmultiplyPdS_S_iiiE2At+128];
	fma.rn.f64 	%fd1850, %fd1816, %fd1849, %fd1784;
	ld.shared.f64 	%fd1851, [_ZZ9gmultiplyPdS_S_iiiE2At+136];
	fma.rn.f64 	%fd1852, %fd1816, %fd1851, %fd1786;
	ld.shared.f64 	%fd1853, [_ZZ9gmultiplyPdS_S_iiiE2At+144];
	fma.rn.f64 	%fd1854, %fd1816, %fd1853, %fd1788;
	ld.shared.f64 	%fd1855, [_ZZ9gmultiplyPdS_S_iiiE2At+152];
	fma.rn.f64 	%fd1856, %fd1816, %fd1855, %fd1790;
	ld.shared.f64 	%fd1857, [_ZZ9gmultiplyPdS_S_iiiE2At+160];
	fma.rn.f64 	%fd1858, %fd1816, %fd1857, %fd1792;
	ld.shared.f64 	%fd1859, [_ZZ9gmultiplyPdS_S_iiiE2At+168];
	fma.rn.f64 	%fd1860, %fd1816, %fd1859, %fd1794;
	ld.shared.f64 	%fd1861, [_ZZ9gmultiplyPdS_S_iiiE2At+176];
	fma.rn.f64 	%fd1862, %fd1816, %fd1861, %fd1796;
	ld.shared.f64 	%fd1863, [_ZZ9gmultiplyPdS_S_iiiE2At+184];
	fma.rn.f64 	%fd1864, %fd1816, %fd1863, %fd1798;
	ld.shared.f64 	%fd1865, [_ZZ9gmultiplyPdS_S_iiiE2At+192];
	fma.rn.f64 	%fd1866, %fd1816, %fd1865, %fd1800;
	ld.shared.f64 	%fd1867, [_ZZ9gmultiplyPdS_S_iiiE2At+200];
	fma.rn.f64 	%fd1868, %fd1816, %fd1867, %fd1802;
	ld.shared.f64 	%fd1869, [_ZZ9gmultiplyPdS_S_iiiE2At+208];
	fma.rn.f64 	%fd1870, %fd1816, %fd1869, %fd1804;
	ld.shared.f64 	%fd1871, [_ZZ9gmultiplyPdS_S_iiiE2At+216];
	fma.rn.f64 	%fd1872, %fd1816, %fd1871, %fd1806;
	ld.shared.f64 	%fd1873, [_ZZ9gmultiplyPdS_S_iiiE2At+224];
	fma.rn.f64 	%fd1874, %fd1816, %fd1873, %fd1808;
	ld.shared.f64 	%fd1875, [_ZZ9gmultiplyPdS_S_iiiE2At+232];
	fma.rn.f64 	%fd1876, %fd1816, %fd1875, %fd1810;
	ld.shared.f64 	%fd1877, [_ZZ9gmultiplyPdS_S_iiiE2At+240];
	fma.rn.f64 	%fd1878, %fd1816, %fd1877, %fd1812;
	ld.shared.f64 	%fd1879, [_ZZ9gmultiplyPdS_S_iiiE2At+248];
	fma.rn.f64 	%fd1880, %fd1816, %fd1879, %fd1814;
	bar.sync 	0;
	ld.global.f64 	%fd1881, [%rd47+216];
	st.shared.f64 	[%r25], %fd1881;
	bar.sync 	0;
	add.s64 	%rd75, %rd74, %rd48;
	ld.global.f64 	%fd1882, [%rd75];
	ld.shared.f64 	%fd1883, [_ZZ9gmultiplyPdS_S_iiiE2At];
	fma.rn.f64 	%fd1884, %fd1882, %fd1883, %fd1818;
	ld.shared.f64 	%fd1885, [_ZZ9gmultiplyPdS_S_iiiE2At+8];
	fma.rn.f64 	%fd1886, %fd1882, %fd1885, %fd1820;
	ld.shared.f64 	%fd1887, [_ZZ9gmultiplyPdS_S_iiiE2At+16];
	fma.rn.f64 	%fd1888, %fd1882, %fd1887, %fd1822;
	ld.shared.f64 	%fd1889, [_ZZ9gmultiplyPdS_S_iiiE2At+24];
	fma.rn.f64 	%fd1890, %fd1882, %fd1889, %fd1824;
	ld.shared.f64 	%fd1891, [_ZZ9gmultiplyPdS_S_iiiE2At+32];
	fma.rn.f64 	%fd1892, %fd1882, %fd1891, %fd1826;
	ld.shared.f64 	%fd1893, [_ZZ9gmultiplyPdS_S_iiiE2At+40];
	fma.rn.f64 	%fd1894, %fd1882, %fd1893, %fd1828;
	ld.shared.f64 	%fd1895, [_ZZ9gmultiplyPdS_S_iiiE2At+48];
	fma.rn.f64 	%fd1896, %fd1882, %fd1895, %fd1830;
	ld.shared.f64 	%fd1897, [_ZZ9gmultiplyPdS_S_iiiE2At+56];
	fma.rn.f64 	%fd1898, %fd1882, %fd1897, %fd1832;
	ld.shared.f64 	%fd1899, [_ZZ9gmultiplyPdS_S_iiiE2At+64];
	fma.rn.f64 	%fd1900, %fd1882, %fd1899, %fd1834;
	ld.shared.f64 	%fd1901, [_ZZ9gmultiplyPdS_S_iiiE2At+72];
	fma.rn.f64 	%fd1902, %fd1882, %fd1901, %fd1836;
	ld.shared.f64 	%fd1903, [_ZZ9gmultiplyPdS_S_iiiE2At+80];
	fma.rn.f64 	%fd1904, %fd1882, %fd1903, %fd1838;
	ld.shared.f64 	%fd1905, [_ZZ9gmultiplyPdS_S_iiiE2At+88];
	fma.rn.f64 	%fd1906, %fd1882, %fd1905, %fd1840;
	ld.shared.f64 	%fd1907, [_ZZ9gmultiplyPdS_S_iiiE2At+96];
	fma.rn.f64 	%fd1908, %fd1882, %fd1907, %fd1842;
	ld.shared.f64 	%fd1909, [_ZZ9gmultiplyPdS_S_iiiE2At+104];
	fma.rn.f64 	%fd1910, %fd1882, %fd1909, %fd1844;
	ld.shared.f64 	%fd1911, [_ZZ9gmultiplyPdS_S_iiiE2At+112];
	fma.rn.f64 	%fd1912, %fd1882, %fd1911, %fd1846;
	ld.shared.f64 	%fd1913, [_ZZ9gmultiplyPdS_S_iiiE2At+120];
	fma.rn.f64 	%fd1914, %fd1882, %fd1913, %fd1848;
	ld.shared.f64 	%fd1915, [_ZZ9gmultiplyPdS_S_iiiE2At+128];
	fma.rn.f64 	%fd1916, %fd1882, %fd1915, %fd1850;
	ld.shared.f64 	%fd1917, [_ZZ9gmultiplyPdS_S_iiiE2At+136];
	fma.rn.f64 	%fd1918, %fd1882, %fd1917, %fd1852;
	ld.shared.f64 	%fd1919, [_ZZ9gmultiplyPdS_S_iiiE2At+144];
	fma.rn.f64 	%fd1920, %fd1882, %fd1919, %fd1854;
	ld.shared.f64 	%fd1921, [_ZZ9gmultiplyPdS_S_iiiE2At+152];
	fma.rn.f64 	%fd1922, %fd1882, %fd1921, %fd1856;
	ld.shared.f64 	%fd1923, [_ZZ9gmultiplyPdS_S_iiiE2At+160];
	fma.rn.f64 	%fd1924, %fd1882, %fd1923, %fd1858;
	ld.shared.f64 	%fd1925, [_ZZ9gmultiplyPdS_S_iiiE2At+168];
	fma.rn.f64 	%fd1926, %fd1882, %fd1925, %fd1860;
	ld.shared.f64 	%fd1927, [_ZZ9gmultiplyPdS_S_iiiE2At+176];
	fma.rn.f64 	%fd1928, %fd1882, %fd1927, %fd1862;
	ld.shared.f64 	%fd1929, [_ZZ9gmultiplyPdS_S_iiiE2At+184];
	fma.rn.f64 	%fd1930, %fd1882, %fd1929, %fd1864;
	ld.shared.f64 	%fd1931, [_ZZ9gmultiplyPdS_S_iiiE2At+192];
	fma.rn.f64 	%fd1932, %fd1882, %fd1931, %fd1866;
	ld.shared.f64 	%fd1933, [_ZZ9gmultiplyPdS_S_iiiE2At+200];
	fma.rn.f64 	%fd1934, %fd1882, %fd1933, %fd1868;
	ld.shared.f64 	%fd1935, [_ZZ9gmultiplyPdS_S_iiiE2At+208];
	fma.rn.f64 	%fd1936, %fd1882, %fd1935, %fd1870;
	ld.shared.f64 	%fd1937, [_ZZ9gmultiplyPdS_S_iiiE2At+216];
	fma.rn.f64 	%fd1938, %fd1882, %fd1937, %fd1872;
	ld.shared.f64 	%fd1939, [_ZZ9gmultiplyPdS_S_iiiE2At+224];
	fma.rn.f64 	%fd1940, %fd1882, %fd1939, %fd1874;
	ld.shared.f64 	%fd1941, [_ZZ9gmultiplyPdS_S_iiiE2At+232];
	fma.rn.f64 	%fd1942, %fd1882, %fd1941, %fd1876;
	ld.shared.f64 	%fd1943, [_ZZ9gmultiplyPdS_S_iiiE2At+240];
	fma.rn.f64 	%fd1944, %fd1882, %fd1943, %fd1878;
	ld.shared.f64 	%fd1945, [_ZZ9gmultiplyPdS_S_iiiE2At+248];
	fma.rn.f64 	%fd1946, %fd1882, %fd1945, %fd1880;
	bar.sync 	0;
	ld.global.f64 	%fd1947, [%rd47+224];
	st.shared.f64 	[%r25], %fd1947;
	bar.sync 	0;
	add.s64 	%rd76, %rd75, %rd48;
	ld.global.f64 	%fd1948, [%rd76];
	ld.shared.f64 	%fd1949, [_ZZ9gmultiplyPdS_S_iiiE2At];
	fma.rn.f64 	%fd1950, %fd1948, %fd1949, %fd1884;
	ld.shared.f64 	%fd1951, [_ZZ9gmultiplyPdS_S_iiiE2At+8];
	fma.rn.f64 	%fd1952, %fd1948, %fd1951, %fd1886;
	ld.shared.f64 	%fd1953, [_ZZ9gmultiplyPdS_S_iiiE2At+16];
	fma.rn.f64 	%fd1954, %fd1948, %fd1953, %fd1888;
	ld.shared.f64 	%fd1955, [_ZZ9gmultiplyPdS_S_iiiE2At+24];
	fma.rn.f64 	%fd1956, %fd1948, %fd1955, %fd1890;
	ld.shared.f64 	%fd1957, [_ZZ9gmultiplyPdS_S_iiiE2At+32];
	fma.rn.f64 	%fd1958, %fd1948, %fd1957, %fd1892;
	ld.shared.f64 	%fd1959, [_ZZ9gmultiplyPdS_S_iiiE2At+40];
	fma.rn.f64 	%fd1960, %fd1948, %fd1959, %fd1894;
	ld.shared.f64 	%fd1961, [_ZZ9gmultiplyPdS_S_iiiE2At+48];
	fma.rn.f64 	%fd1962, %fd1948, %fd1961, %fd1896;
	ld.shared.f64 	%fd1963, [_ZZ9gmultiplyPdS_S_iiiE2At+56];
	fma.rn.f64 	%fd1964, %fd1948, %fd1963, %fd1898;
	ld.shared.f64 	%fd1965, [_ZZ9gmultiplyPdS_S_iiiE2At+64];
	fma.rn.f64 	%fd1966, %fd1948, %fd1965, %fd1900;
	ld.shared.f64 	%fd1967, [_ZZ9gmultiplyPdS_S_iiiE2At+72];
	fma.rn.f64 	%fd1968, %fd1948, %fd1967, %fd1902;
	ld.shared.f64 	%fd1969, [_ZZ9gmultiplyPdS_S_iiiE2At+80];
	fma.rn.f64 	%fd1970, %fd1948, %fd1969, %fd1904;
	ld.shared.f64 	%fd1971, [_ZZ9gmultiplyPdS_S_iiiE2At+88];
	fma.rn.f64 	%fd1972, %fd1948, %fd1971, %fd1906;
	ld.shared.f64 	%fd1973, [_ZZ9gmultiplyPdS_S_iiiE2At+96];
	fma.rn.f64 	%fd1974, %fd1948, %fd1973, %fd1908;
	ld.shared.f64 	%fd1975, [_ZZ9gmultiplyPdS_S_iiiE2At+104];
	fma.rn.f64 	%fd1976, %fd1948, %fd1975, %fd1910;
	ld.shared.f64 	%fd1977, [_ZZ9gmultiplyPdS_S_iiiE2At+112];
	fma.rn.f64 	%fd1978, %fd1948, %fd1977, %fd1912;
	ld.shared.f64 	%fd1979, [_ZZ9gmultiplyPdS_S_iiiE2At+120];
	fma.rn.f64 	%fd1980, %fd1948, %fd1979, %fd1914;
	ld.shared.f64 	%fd1981, [_ZZ9gmultiplyPdS_S_iiiE2At+128];
	fma.rn.f64 	%fd1982, %fd1948, %fd1981, %fd1916;
	ld.shared.f64 	%fd1983, [_ZZ9gmultiplyPdS_S_iiiE2At+136];
	fma.rn.f64 	%fd1984, %fd1948, %fd1983, %fd1918;
	ld.shared.f64 	%fd1985, [_ZZ9gmultiplyPdS_S_iiiE2At+144];
	fma.rn.f64 	%fd1986, %fd1948, %fd1985, %fd1920;
	ld.shared.f64 	%fd1987, [_ZZ9gmultiplyPdS_S_iiiE2At+152];
	fma.rn.f64 	%fd1988, %fd1948, %fd1987, %fd1922;
	ld.shared.f64 	%fd1989, [_ZZ9gmultiplyPdS_S_iiiE2At+160];
	fma.rn.f64 	%fd1990, %fd1948, %fd1989, %fd1924;
	ld.shared.f64 	%fd1991, [_ZZ9gmultiplyPdS_S_iiiE2At+168];
	fma.rn.f64 	%fd1992, %fd1948, %fd1991, %fd1926;
	ld.shared.f64 	%fd1993, [_ZZ9gmultiplyPdS_S_iiiE2At+176];
	fma.rn.f64 	%fd1994, %fd1948, %fd1993, %fd1928;
	ld.shared.f64 	%fd1995, [_ZZ9gmultiplyPdS_S_iiiE2At+184];
	fma.rn.f64 	%fd1996, %fd1948, %fd1995, %fd1930;
	ld.shared.f64 	%fd1997, [_ZZ9gmultiplyPdS_S_iiiE2At+192];
	fma.rn.f64 	%fd1998, %fd1948, %fd1997, %fd1932;
	ld.shared.f64 	%fd1999, [_ZZ9gmultiplyPdS_S_iiiE2At+200];
	fma.rn.f64 	%fd2000, %fd1948, %fd1999, %fd1934;
	ld.shared.f64 	%fd2001, [_ZZ9gmultiplyPdS_S_iiiE2At+208];
	fma.rn.f64 	%fd2002, %fd1948, %fd2001, %fd1936;
	ld.shared.f64 	%fd2003, [_ZZ9gmultiplyPdS_S_iiiE2At+216];
	fma.rn.f64 	%fd2004, %fd1948, %fd2003, %fd1938;
	ld.shared.f64 	%fd2005, [_ZZ9gmultiplyPdS_S_iiiE2At+224];
	fma.rn.f64 	%fd2006, %fd1948, %fd2005, %fd1940;
	ld.shared.f64 	%fd2007, [_ZZ9gmultiplyPdS_S_iiiE2At+232];
	fma.rn.f64 	%fd2008, %fd1948, %fd2007, %fd1942;
	ld.shared.f64 	%fd2009, [_ZZ9gmultiplyPdS_S_iiiE2At+240];
	fma.rn.f64 	%fd2010, %fd1948, %fd2009, %fd1944;
	ld.shared.f64 	%fd2011, [_ZZ9gmultiplyPdS_S_iiiE2At+248];
	fma.rn.f64 	%fd2012, %fd1948, %fd2011, %fd1946;
	bar.sync 	0;
	ld.global.f64 	%fd2013, [%rd47+232];
	st.shared.f64 	[%r25], %fd2013;
	bar.sync 	0;
	add.s64 	%rd77, %rd76, %rd48;
	ld.global.f64 	%fd2014, [%rd77];
	ld.shared.f64 	%fd2015, [_ZZ9gmultiplyPdS_S_iiiE2At];
	fma.rn.f64 	%fd2016, %fd2014, %fd2015, %fd1950;
	ld.shared.f64 	%fd2017, [_ZZ9gmultiplyPdS_S_iiiE2At+8];
	fma.rn.f64 	%fd2018, %fd2014, %fd2017, %fd1952;
	ld.shared.f64 	%fd2019, [_ZZ9gmultiplyPdS_S_iiiE2At+16];
	fma.rn.f64 	%fd2020, %fd2014, %fd2019, %fd1954;
	ld.shared.f64 	%fd2021, [_ZZ9gmultiplyPdS_S_iiiE2At+24];
	fma.rn.f64 	%fd2022, %fd2014, %fd2021, %fd1956;
	ld.shared.f64 	%fd2023, [_ZZ9gmultiplyPdS_S_iiiE2At+32];
	fma.rn.f64 	%fd2024, %fd2014, %fd2023, %fd1958;
	ld.shared.f64 	%fd2025, [_ZZ9gmultiplyPdS_S_iiiE2At+40];
	fma.rn.f64 	%fd2026, %fd2014, %fd2025, %fd1960;
	ld.shared.f64 	%fd2027, [_ZZ9gmultiplyPdS_S_iiiE2At+48];
	fma.rn.f64 	%fd2028, %fd2014, %fd2027, %fd1962;
	ld.shared.f64 	%fd2029, [_ZZ9gmultiplyPdS_S_iiiE2At+56];
	fma.rn.f64 	%fd2030, %fd2014, %fd2029, %fd1964;
	ld.shared.f64 	%fd2031, [_ZZ9gmultiplyPdS_S_iiiE2At+64];
	fma.rn.f64 	%fd2032, %fd2014, %fd2031, %fd1966;
	ld.shared.f64 	%fd2033, [_ZZ9gmultiplyPdS_S_iiiE2At+72];
	fma.rn.f64 	%fd2034, %fd2014, %fd2033, %fd1968;
	ld.shared.f64 	%fd2035, [_ZZ9gmultiplyPdS_S_iiiE2At+80];
	fma.rn.f64 	%fd2036, %fd2014, %fd2035, %fd1970;
	ld.shared.f64 	%fd2037, [_ZZ9gmultiplyPdS_S_iiiE2At+88];
	fma.rn.f64 	%fd2038, %fd2014, %fd2037, %fd1972;
	ld.shared.f64 	%fd2039, [_ZZ9gmultiplyPdS_S_iiiE2At+96];
	fma.rn.f64 	%fd2040, %fd2014, %fd2039, %fd1974;
	ld.shared.f64 	%fd2041, [_ZZ9gmultiplyPdS_S_iiiE2At+104];
	fma.rn.f64 	%fd2042, %fd2014, %fd2041, %fd1976;
	ld.shared.f64 	%fd2043, [_ZZ9gmultiplyPdS_S_iiiE2At+112];
	fma.rn.f64 	%fd2044, %fd2014, %fd2043, %fd1978;
	ld.shared.f64 	%fd2045, [_ZZ9gmultiplyPdS_S_iiiE2At+120];
	fma.rn.f64 	%fd2046, %fd2014, %fd2045, %fd1980;
	ld.shared.f64 	%fd2047, [_ZZ9gmultiplyPdS_S_iiiE2At+128];
	fma.rn.f64 	%fd2048, %fd2014, %fd2047, %fd1982;
	ld.shared.f64 	%fd2049, [_ZZ9gmultiplyPdS_S_iiiE2At+136];
	fma.rn.f64 	%fd2050, %fd2014, %fd2049, %fd1984;
	ld.shared.f64 	%fd2051, [_ZZ9gmultiplyPdS_S_iiiE2At+144];
	fma.rn.f64 	%fd2052, %fd2014, %fd2051, %fd1986;
	ld.shared.f64 	%fd2053, [_ZZ9gmultiplyPdS_S_iiiE2At+152];
	fma.rn.f64 	%fd2054, %fd2014, %fd2053, %fd1988;
	ld.shared.f64 	%fd2055, [_ZZ9gmultiplyPdS_S_iiiE2At+160];
	fma.rn.f64 	%fd2056, %fd2014, %fd2055, %fd1990;
	ld.shared.f64 	%fd2057, [_ZZ9gmultiplyPdS_S_iiiE2At+168];
	fma.rn.f64 	%fd2058, %fd2014, %fd2057, %fd1992;
	ld.shared.f64 	%fd2059, [_ZZ9gmultiplyPdS_S_iiiE2At+176];
	fma.rn.f64 	%fd2060, %fd2014, %fd2059, %fd1994;
	ld.shared.f64 	%fd2061, [_ZZ9gmultiplyPdS_S_iiiE2At+184];
	fma.rn.f64 	%fd2062, %fd2014, %fd2061, %fd1996;
	ld.shared.f64 	%fd2063, [_ZZ9gmultiplyPdS_S_iiiE2At+192];
	fma.rn.f64 	%fd2064, %fd2014, %fd2063, %fd1998;
	ld.shared.f64 	%fd2065, [_ZZ9gmultiplyPdS_S_iiiE2At+200];
	fma.rn.f64 	%fd2066, %fd2014, %fd2065, %fd2000;
	ld.shared.f64 	%fd2067, [_ZZ9gmultiplyPdS_S_iiiE2At+208];
	fma.rn.f64 	%fd2068, %fd2014, %fd2067, %fd2002;
	ld.shared.f64 	%fd2069, [_ZZ9gmultiplyPdS_S_iiiE2At+216];
	fma.rn.f64 	%fd2070, %fd2014, %fd2069, %fd2004;
	ld.shared.f64 	%fd2071, [_ZZ9gmultiplyPdS_S_iiiE2At+224];
	fma.rn.f64 	%fd2072, %fd2014, %fd2071, %fd2006;
	ld.shared.f64 	%fd2073, [_ZZ9gmultiplyPdS_S_iiiE2At+232];
	fma.rn.f64 	%fd2074, %fd2014, %fd2073, %fd2008;
	ld.shared.f64 	%fd2075, [_ZZ9gmultiplyPdS_S_iiiE2At+240];
	fma.rn.f64 	%fd2076, %fd2014, %fd2075, %fd2010;
	ld.shared.f64 	%fd2077, [_ZZ9gmultiplyPdS_S_iiiE2At+248];
	fma.rn.f64 	%fd2078, %fd2014, %fd2077, %fd2012;
	bar.sync 	0;
	ld.global.f64 	%fd2079, [%rd47+240];
	st.shared.f64 	[%r25], %fd2079;
	bar.sync 	0;
	add.s64 	%rd78, %rd77, %rd48;
	ld.global.f64 	%fd2080, [%rd78];
	ld.shared.f64 	%fd2081, [_ZZ9gmultiplyPdS_S_iiiE2At];
	fma.rn.f64 	%fd2082, %fd2080, %fd2081, %fd2016;
	ld.shared.f64 	%fd2083, [_ZZ9gmultiplyPdS_S_iiiE2At+8];
	fma.rn.f64 	%fd2084, %fd2080, %fd2083, %fd2018;
	ld.shared.f64 	%fd2085, [_ZZ9gmultiplyPdS_S_iiiE2At+16];
	fma.rn.f64 	%fd2086, %fd2080, %fd2085, %fd2020;
	ld.shared.f64 	%fd2087, [_ZZ9gmultiplyPdS_S_iiiE2At+24];
	fma.rn.f64 	%fd2088, %fd2080, %fd2087, %fd2022;
	ld.shared.f64 	%fd2089, [_ZZ9gmultiplyPdS_S_iiiE2At+32];
	fma.rn.f64 	%fd2090, %fd2080, %fd2089, %fd2024;
	ld.shared.f64 	%fd2091, [_ZZ9gmultiplyPdS_S_iiiE2At+40];
	fma.rn.f64 	%fd2092, %fd2080, %fd2091, %fd2026;
	ld.shared.f64 	%fd2093, [_ZZ9gmultiplyPdS_S_iiiE2At+48];
	fma.rn.f64 	%fd2094, %fd2080, %fd2093, %fd2028;
	ld.shared.f64 	%fd2095, [_ZZ9gmultiplyPdS_S_iiiE2At+56];
	fma.rn.f64 	%fd2096, %fd2080, %fd2095, %fd2030;
	ld.shared.f64 	%fd2097, [_ZZ9gmultiplyPdS_S_iiiE2At+64];
	fma.rn.f64 	%fd2098, %fd2080, %fd2097, %fd2032;
	ld.shared.f64 	%fd2099, [_ZZ9gmultiplyPdS_S_iiiE2At+72];
	fma.rn.f64 	%fd2100, %fd2080, %fd2099, %fd2034;
	ld.shared.f64 	%fd2101, [_ZZ9gmultiplyPdS_S_iiiE2At+80];
	fma.rn.f64 	%fd2102, %fd2080, %fd2101, %fd2036;
	ld.shared.f64 	%fd2103, [_ZZ9gmultiplyPdS_S_iiiE2At+88];
	fma.rn.f64 	%fd2104, %fd2080, %fd2103, %fd2038;
	ld.shared.f64 	%fd2105, [_ZZ9gmultiplyPdS_S_iiiE2At+96];
	fma.rn.f64 	%fd2106, %fd2080, %fd2105, %fd2040;
	ld.shared.f64 	%fd2107, [_ZZ9gmultiplyPdS_S_iiiE2At+104];
	fma.rn.f64 	%fd2108, %fd2080, %fd2107, %fd2042;
	ld.shared.f64 	%fd2109, [_ZZ9gmultiplyPdS_S_iiiE2At+112];
	fma.rn.f64 	%fd2110, %fd2080, %fd2109, %fd2044;
	ld.shared.f64 	%fd2111, [_ZZ9gmultiplyPdS_S_iiiE2At+120];
	fma.rn.f64 	%fd2112, %fd2080, %fd2111, %fd2046;
	ld.shared.f64 	%fd2113, [_ZZ9gmultiplyPdS_S_iiiE2At+128];
	fma.rn.f64 	%fd2114, %fd2080, %fd2113, %fd2048;
	ld.shared.f64 	%fd2115, [_ZZ9gmultiplyPdS_S_iiiE2At+136];
	fma.rn.f64 	%fd2116, %fd2080, %fd2115, %fd2050;
	ld.shared.f64 	%fd2117, [_ZZ9gmultiplyPdS_S_iiiE2At+144];
	fma.rn.f64 	%fd2118, %fd2080, %fd2117, %fd2052;
	ld.shared.f64 	%fd2119, [_ZZ9gmultiplyPdS_S_iiiE2At+152];
	fma.rn.f64 	%fd2120, %fd2080, %fd2119, %fd2054;
	ld.shared.f64 	%fd2121, [_ZZ9gmultiplyPdS_S_iiiE2At+160];
	fma.rn.f64 	%fd2122, %fd2080, %fd2121, %fd2056;
	ld.shared.f64 	%fd2123, [_ZZ9gmultiplyPdS_S_iiiE2At+168];
	fma.rn.f64 	%fd2124, %fd2080, %fd2123, %fd2058;
	ld.shared.f64 	%fd2125, [_ZZ9gmultiplyPdS_S_iiiE2At+176];
	fma.rn.f64 	%fd2126, %fd2080, %fd2125, %fd2060;
	ld.shared.f64 	%fd2127, [_ZZ9gmultiplyPdS_S_iiiE2At+184];
	fma.rn.f64 	%fd2128, %fd2080, %fd2127, %fd2062;
	ld.shared.f64 	%fd2129, [_ZZ9gmultiplyPdS_S_iiiE2At+192];
	fma.rn.f64 	%fd2130, %fd2080, %fd2129, %fd2064;
	ld.shared.f64 	%fd2131, [_ZZ9gmultiplyPdS_S_iiiE2At+200];
	fma.rn.f64 	%fd2132, %fd2080, %fd2131, %fd2066;
	ld.shared.f64 	%fd2133, [_ZZ9gmultiplyPdS_S_iiiE2At+208];
	fma.rn.f64 	%fd2134, %fd2080, %fd2133, %fd2068;
	ld.shared.f64 	%fd2135, [_ZZ9gmultiplyPdS_S_iiiE2At+216];
	fma.rn.f64 	%fd2136, %fd2080, %fd2135, %fd2070;
	ld.shared.f64 	%fd2137, [_ZZ9gmultiplyPdS_S_iiiE2At+224];
	fma.rn.f64 	%fd2138, %fd2080, %fd2137, %fd2072;
	ld.shared.f64 	%fd2139, [_ZZ9gmultiplyPdS_S_iiiE2At+232];
	fma.rn.f64 	%fd2140, %fd2080, %fd2139, %fd2074;
	ld.shared.f64 	%fd2141, [_ZZ9gmultiplyPdS_S_iiiE2At+240];
	fma.rn.f64 	%fd2142, %fd2080, %fd2141, %fd2076;
	ld.shared.f64 	%fd2143, [_ZZ9gmultiplyPdS_S_iiiE2At+248];
	fma.rn.f64 	%fd2144, %fd2080, %fd2143, %fd2078;
	bar.sync 	0;
	ld.global.f64 	%fd2145, [%rd47+248];
	st.shared.f64 	[%r25], %fd2145;
	bar.sync 	0;
	add.s64 	%rd79, %rd78, %rd48;
	ld.global.f64 	%fd2146, [%rd79];
	ld.shared.f64 	%fd2147, [_ZZ9gmultiplyPdS_S_iiiE2At];
	fma.rn.f64 	%fd2306, %fd2146, %fd2147, %fd2082;
	ld.shared.f64 	%fd2148, [_ZZ9gmultiplyPdS_S_iiiE2At+8];
	fma.rn.f64 	%fd2305, %fd2146, %fd2148, %fd2084;
	ld.shared.f64 	%fd2149, [_ZZ9gmultiplyPdS_S_iiiE2At+16];
	fma.rn.f64 	%fd2304, %fd2146, %fd2149, %fd2086;
	ld.shared.f64 	%fd2150, [_ZZ9gmultiplyPdS_S_iiiE2At+24];
	fma.rn.f64 	%fd2303, %fd2146, %fd2150, %fd2088;
	ld.shared.f64 	%fd2151, [_ZZ9gmultiplyPdS_S_iiiE2At+32];
	fma.rn.f64 	%fd2302, %fd2146, %fd2151, %fd2090;
	ld.shared.f64 	%fd2152, [_ZZ9gmultiplyPdS_S_iiiE2At+40];
	fma.rn.f64 	%fd2301, %fd2146, %fd2152, %fd2092;
	ld.shared.f64 	%fd2153, [_ZZ9gmultiplyPdS_S_iiiE2At+48];
	fma.rn.f64 	%fd2300, %fd2146, %fd2153, %fd2094;
	ld.shared.f64 	%fd2154, [_ZZ9gmultiplyPdS_S_iiiE2At+56];
	fma.rn.f64 	%fd2299, %fd2146, %fd2154, %fd2096;
	ld.shared.f64 	%fd2155, [_ZZ9gmultiplyPdS_S_iiiE2At+64];
	fma.rn.f64 	%fd2298, %fd2146, %fd2155, %fd2098;
	ld.shared.f64 	%fd2156, [_ZZ9gmultiplyPdS_S_iiiE2At+72];
	fma.rn.f64 	%fd2297, %fd2146, %fd2156, %fd2100;
	ld.shared.f64 	%fd2157, [_ZZ9gmultiplyPdS_S_iiiE2At+80];
	fma.rn.f64 	%fd2296, %fd2146, %fd2157, %fd2102;
	ld.shared.f64 	%fd2158, [_ZZ9gmultiplyPdS_S_iiiE2At+88];
	fma.rn.f64 	%fd2295, %fd2146, %fd2158, %fd2104;
	ld.shared.f64 	%fd2159, [_ZZ9gmultiplyPdS_S_iiiE2At+96];
	fma.rn.f64 	%fd2294, %fd2146, %fd2159, %fd2106;
	ld.shared.f64 	%fd2160, [_ZZ9gmultiplyPdS_S_iiiE2At+104];
	fma.rn.f64 	%fd2293, %fd2146, %fd2160, %fd2108;
	ld.shared.f64 	%fd2161, [_ZZ9gmultiplyPdS_S_iiiE2At+112];
	fma.rn.f64 	%fd2292, %fd2146, %fd2161, %fd2110;
	ld.shared.f64 	%fd2162, [_ZZ9gmultiplyPdS_S_iiiE2At+120];
	fma.rn.f64 	%fd2291, %fd2146, %fd2162, %fd2112;
	ld.shared.f64 	%fd2163, [_ZZ9gmultiplyPdS_S_iiiE2At+128];
	fma.rn.f64 	%fd2290, %fd2146, %fd2163, %fd2114;
	ld.shared.f64 	%fd2164, [_ZZ9gmultiplyPdS_S_iiiE2At+136];
	fma.rn.f64 	%fd2289, %fd2146, %fd2164, %fd2116;
	ld.shared.f64 	%fd2165, [_ZZ9gmultiplyPdS_S_iiiE2At+144];
	fma.rn.f64 	%fd2288, %fd2146, %fd2165, %fd2118;
	ld.shared.f64 	%fd2166, [_ZZ9gmultiplyPdS_S_iiiE2At+152];
	fma.rn.f64 	%fd2287, %fd2146, %fd2166, %fd2120;
	ld.shared.f64 	%fd2167, [_ZZ9gmultiplyPdS_S_iiiE2At+160];
	fma.rn.f64 	%fd2286, %fd2146, %fd2167, %fd2122;
	ld.shared.f64 	%fd2168, [_ZZ9gmultiplyPdS_S_iiiE2At+168];
	fma.rn.f64 	%fd2285, %fd2146, %fd2168, %fd2124;
	ld.shared.f64 	%fd2169, [_ZZ9gmultiplyPdS_S_iiiE2At+176];
	fma.rn.f64 	%fd2284, %fd2146, %fd2169, %fd2126;
	ld.shared.f64 	%fd2170, [_ZZ9gmultiplyPdS_S_iiiE2At+184];
	fma.rn.f64 	%fd2283, %fd2146, %fd2170, %fd2128;
	ld.shared.f64 	%fd2171, [_ZZ9gmultiplyPdS_S_iiiE2At+192];
	fma.rn.f64 	%fd2282, %fd2146, %fd2171, %fd2130;
	ld.shared.f64 	%fd2172, [_ZZ9gmultiplyPdS_S_iiiE2At+200];
	fma.rn.f64 	%fd2281, %fd2146, %fd2172, %fd2132;
	ld.shared.f64 	%fd2173, [_ZZ9gmultiplyPdS_S_iiiE2At+208];
	fma.rn.f64 	%fd2280, %fd2146, %fd2173, %fd2134;
	ld.shared.f64 	%fd2174, [_ZZ9gmultiplyPdS_S_iiiE2At+216];
	fma.rn.f64 	%fd2279, %fd2146, %fd2174, %fd2136;
	ld.shared.f64 	%fd2175, [_ZZ9gmultiplyPdS_S_iiiE2At+224];
	fma.rn.f64 	%fd2278, %fd2146, %fd2175, %fd2138;
	ld.shared.f64 	%fd2176, [_ZZ9gmultiplyPdS_S_iiiE2At+232];
	fma.rn.f64 	%fd2277, %fd2146, %fd2176, %fd2140;
	ld.shared.f64 	%fd2177, [_ZZ9gmultiplyPdS_S_iiiE2At+240];
	fma.rn.f64 	%fd2276, %fd2146, %fd2177, %fd2142;
	ld.shared.f64 	%fd2178, [_ZZ9gmultiplyPdS_S_iiiE2At+248];
	fma.rn.f64 	%fd2275, %fd2146, %fd2178, %fd2144;
	add.s32 	%r29, %r29, 32;
	setp.lt.s32 	%p2, %r29, %r7;
	@%p2 bra 	$L__BB0_2;
$L__BB0_3:
	ld.param.u32 	%r28, [_Z9gmultiplyPdS_S_iii_param_5];
	ld.global.f64 	%fd2179, [%rd1];
	add.f64 	%fd2180, %fd2306, %fd2179;
	st.global.f64 	[%rd1], %fd2180;
	ld.global.f64 	%fd2181, [%rd2];
	add.f64 	%fd2182, %fd2305, %fd2181;
	st.global.f64 	[%rd2], %fd2182;
	ld.global.f64 	%fd2183, [%rd3];
	add.f64 	%fd2184, %fd2304, %fd2183;
	st.global.f64 	[%rd3], %fd2184;
	ld.global.f64 	%fd2185, [%rd4];
	add.f64 	%fd2186, %fd2303, %fd2185;
	st.global.f64 	[%rd4], %fd2186;
	ld.global.f64 	%fd2187, [%rd5];
	add.f64 	%fd2188, %fd2302, %fd2187;
	st.global.f64 	[%rd5], %fd2188;
	mul.wide.s32 	%rd80, %r28, 8;
	add.s64 	%rd81, %rd5, %rd80;
	ld.global.f64 	%fd2189, [%rd81];
	add.f64 	%fd2190, %fd2301, %fd2189;
	st.global.f64 	[%rd81], %fd2190;
	add.s64 	%rd82, %rd81, %rd80;
	ld.global.f64 	%fd2191, [%rd82];
	add.f64 	%fd2192, %fd2300, %fd2191;
	st.global.f64 	[%rd82], %fd2192;
	ld.global.f64 	%fd2193, [%rd6];
	add.f64 	%fd2194, %fd2299, %fd2193;
	st.global.f64 	[%rd6], %fd2194;
	ld.global.f64 	%fd2195, [%rd7];
	add.f64 	%fd2196, %fd2298, %fd2195;
	st.global.f64 	[%rd7], %fd2196;
	ld.global.f64 	%fd2197, [%rd8];
	add.f64 	%fd2198, %fd2297, %fd2197;
	st.global.f64 	[%rd8], %fd2198;
	ld.global.f64 	%fd2199, [%rd9];
	add.f64 	%fd2200, %fd2296, %fd2199;
	st.global.f64 	[%rd9], %fd2200;
	ld.global.f64 	%fd2201, [%rd10];
	add.f64 	%fd2202, %fd2295, %fd2201;
	st.global.f64 	[%rd10], %fd2202;
	ld.global.f64 	%fd2203, [%rd11];
	add.f64 	%fd2204, %fd2294, %fd2203;
	st.global.f64 	[%rd11], %fd2204;
	ld.global.f64 	%fd2205, [%rd12];
	add.f64 	%fd2206, %fd2293, %fd2205;
	st.global.f64 	[%rd12], %fd2206;
	ld.global.f64 	%fd2207, [%rd13];
	add.f64 	%fd2208, %fd2292, %fd2207;
	st.global.f64 	[%rd13], %fd2208;
	ld.global.f64 	%fd2209, [%rd14];
	add.f64 	%fd2210, %fd2291, %fd2209;
	st.global.f64 	[%rd14], %fd2210;
	ld.global.f64 	%fd2211, [%rd15];
	add.f64 	%fd2212, %fd2290, %fd2211;
	st.global.f64 	[%rd15], %fd2212;
	ld.global.f64 	%fd2213, [%rd16];
	add.f64 	%fd2214, %fd2289, %fd2213;
	st.global.f64 	[%rd16], %fd2214;
	ld.global.f64 	%fd2215, [%rd17];
	add.f64 	%fd2216, %fd2288, %fd2215;
	st.global.f64 	[%rd17], %fd2216;
	ld.global.f64 	%fd2217, [%rd18];
	add.f64 	%fd2218, %fd2287, %fd2217;
	st.global.f64 	[%rd18], %fd2218;
	ld.global.f64 	%fd2219, [%rd19];
	add.f64 	%fd2220, %fd2286, %fd2219;
	st.global.f64 	[%rd19], %fd2220;
	add.s64 	%rd83, %rd19, %rd80;
	ld.global.f64 	%fd2221, [%rd83];
	add.f64 	%fd2222, %fd2285, %fd2221;
	st.global.f64 	[%rd83], %fd2222;
	add.s64 	%rd84, %rd83, %rd80;
	ld.global.f64 	%fd2223, [%rd84];
	add.f64 	%fd2224, %fd2284, %fd2223;
	st.global.f64 	[%rd84], %fd2224;
	ld.global.f64 	%fd2225, [%rd20];
	add.f64 	%fd2226, %fd2283, %fd2225;
	st.global.f64 	[%rd20], %fd2226;
	ld.global.f64 	%fd2227, [%rd21];
	add.f64 	%fd2228, %fd2282, %fd2227;
	st.global.f64 	[%rd21], %fd2228;
	add.s64 	%rd85, %rd21, %rd80;
	ld.global.f64 	%fd2229, [%rd85];
	add.f64 	%fd2230, %fd2281, %fd2229;
	st.global.f64 	[%rd85], %fd2230;
	add.s64 	%rd86, %rd85, %rd80;
	ld.global.f64 	%fd2231, [%rd86];
	add.f64 	%fd2232, %fd2280, %fd2231;
	st.global.f64 	[%rd86], %fd2232;
	ld.global.f64 	%fd2233, [%rd22];
	add.f64 	%fd2234, %fd2279, %fd2233;
	st.global.f64 	[%rd22], %fd2234;
	ld.global.f64 	%fd2235, [%rd23];
	add.f64 	%fd2236, %fd2278, %fd2235;
	st.global.f64 	[%rd23], %fd2236;
	ld.global.f64 	%fd2237, [%rd24];
	add.f64 	%fd2238, %fd2277, %fd2237;
	st.global.f64 	[%rd24], %fd2238;
	ld.global.f64 	%fd2239, [%rd25];
	add.f64 	%fd2240, %fd2276, %fd2239;
	st.global.f64 	[%rd25], %fd2240;
	add.s64 	%rd87, %rd25, %rd80;
	ld.global.f64 	%fd2241, [%rd87];
	add.f64 	%fd2242, %fd2275, %fd2241;
	st.global.f64 	[%rd87], %fd2242;
	ret;

}


// ===== COMPILED SASS (sm_100) =====

	.target	sm_100

	.elftype	@"ET_EXEC"


//--------------------- .note.nv.tkinfo           --------------------------
	.section	.note.nv.tkinfo,"",@"SHT_NOTE"
	.sectionflags	@"SHF_NOTE_NV_TKINFO"
	.tkinfo
        /*0018*/ 	.word	0x00000002
        /*0030*/ 	.string	""
        /*0030*/ 	.string	"ptxas"
        /*0030*/ 	.string	"Cuda compilation tools, release 13.0, V13.0.88"
        /*0030*/ 	.string	"Build cuda_13.0.r13.0/compiler.36424714_0"
        /*0030*/ 	.string	"-arch sm_100 -m 64 "



//--------------------- .note.nv.cuinfo           --------------------------
	.section	.note.nv.cuinfo,"",@"SHT_NOTE"
	.sectionflags	@"SHF_NOTE_NV_CUINFO"
        /*0018*/ 	.short	0x0002
        /*001a*/ 	.short	0x0064
        /*001c*/ 	.short	0x0082
	.zero		2


//--------------------- .nv.info                  --------------------------
	.section	.nv.info,"",@"SHT_CUDA_INFO"
	.align	4


	//----- nvinfo : EIATTR_REGCOUNT
	.align		4
        /*0000*/ 	.byte	0x04, 0x2f
        /*0002*/ 	.short	(.L_1 - .L_0)
	.align		4
.L_0:
        /*0004*/ 	.word	index@(_Z9gmultiplyPdS_S_iii)
        /*0008*/ 	.word	0x000000bc


	//----- nvinfo : EIATTR_FRAME_SIZE
	.align		4
.L_1:
        /*000c*/ 	.byte	0x04, 0x11
        /*000e*/ 	.short	(.L_3 - .L_2)
	.align		4
.L_2:
        /*0010*/ 	.word	index@(_Z9gmultiplyPdS_S_iii)
        /*0014*/ 	.word	0x00000000


	//----- nvinfo : EIATTR_MIN_STACK_SIZE
	.align		4
.L_3:
        /*0018*/ 	.byte	0x04, 0x12
        /*001a*/ 	.short	(.L_5 - .L_4)
	.align		4
.L_4:
        /*001c*/ 	.word	index@(_Z9gmultiplyPdS_S_iii)
        /*0020*/ 	.word	0x00000000
.L_5:


//--------------------- .nv.compat                --------------------------
	.section	.nv.compat,"",@"SHT_CUDA_COMPAT_INFO"
	.align	4
        /*0000*/ 	.byte	0x02, 0x09, 0x00, 0x00, 0x02, 0x02, 0x01, 0x00, 0x02, 0x05, 0x05, 0x00, 0x03, 0x07, 0x01, 0x01
        /*0010*/ 	.byte	0x02, 0x03, 0x00, 0x00, 0x02, 0x06, 0x01, 0x00, 0x04, 0x0b, 0x08, 0x00, 0x01, 0x00, 0x00, 0x00
        /*0020*/ 	.byte	0x00, 0x00, 0x00, 0x00


//--------------------- .nv.info._Z9gmultiplyPdS_S_iii --------------------------
	.section	.nv.info._Z9gmultiplyPdS_S_iii,"",@"SHT_CUDA_INFO"
	.sectionflags	@""
	.align	4


	//----- nvinfo : EIATTR_CUDA_API_VERSION
	.align		4
        /*0000*/ 	.byte	0x04, 0x37
        /*0002*/ 	.short	(.L_7 - .L_6)
.L_6:
        /*0004*/ 	.word	0x00000082


	//----- nvinfo : EIATTR_KPARAM_INFO
	.align		4
.L_7:
        /*0008*/ 	.byte	0x04, 0x17
        /*000a*/ 	.short	(.L_9 - .L_8)
.L_8:
        /*000c*/ 	.word	0x00000000
        /*0010*/ 	.short	0x0005
        /*0012*/ 	.short	0x0020
        /*0014*/ 	.byte	0x00, 0xf0, 0x11, 0x00


	//----- nvinfo : EIATTR_KPARAM_INFO
	.align		4
.L_9:
        /*0018*/ 	.byte	0x04, 0x17
        /*001a*/ 	.short	(.L_11 - .L_10)
.L_10:
        /*001c*/ 	.word	0x00000000
        /*0020*/ 	.short	0x0004
        /*0022*/ 	.short	0x001c
        /*0024*/ 	.byte	0x00, 0xf0, 0x11, 0x00


	//----- nvinfo : EIATTR_KPARAM_INFO
	.align		4
.L_11:
        /*0028*/ 	.byte	0x04, 0x17
        /*002a*/ 	.short	(.L_13 - .L_12)
.L_12:
        /*002c*/ 	.word	0x00000000
        /*0030*/ 	.short	0x0003
        /*0032*/ 	.short	0x0018
        /*0034*/ 	.byte	0x00, 0xf0, 0x11, 0x00


	//----- nvinfo : EIATTR_KPARAM_INFO
	.align		4
.L_13:
        /*0038*/ 	.byte	0x04, 0x17
        /*003a*/ 	.short	(.L_15 - .L_14)
.L_14:
        /*003c*/ 	.word	0x00000000
        /*0040*/ 	.short	0x0002
        /*0042*/ 	.short	0x0010
        /*0044*/ 	.byte	0x00, 0xf5, 0x21, 0x00


	//----- nvinfo : EIATTR_KPARAM_INFO
	.align		4
.L_15:
        /*0048*/ 	.byte	0x04, 0x17
        /*004a*/ 	.short	(.L_17 - .L_16)
.L_16:
        /*004c*/ 	.word	0x00000000
        /*0050*/ 	.short	0x0001
        /*0052*/ 	.short	0x0008
        /*0054*/ 	.byte	0x00, 0xf5, 0x21, 0x00


	//----- nvinfo : EIATTR_KPARAM_INFO
	.align		4
.L_17:
        /*0058*/ 	.byte	0x04, 0x17
        /*005a*/ 	.short	(.L_19 - .L_18)
.L_18:
        /*005c*/ 	.word	0x00000000
        /*0060*/ 	.short	0x0000
        /*0062*/ 	.short	0x0000
        /*0064*/ 	.byte	0x00, 0xf5, 0x21, 0x00


	//----- nvinfo : EIATTR_SPARSE_MMA_MASK
	.align		4
.L_19:
        /*0068*/ 	.byte	0x03, 0x50
        /*006a*/ 	.short	0x0000


	//----- nvinfo : EIATTR_MAXREG_COUNT
	.align		4
        /*006c*/ 	.byte	0x03, 0x1b
        /*006e*/ 	.short	0x00ff


	//----- nvinfo : EIATTR_NUM_BARRIERS
	.align		4
        /*0070*/ 	.byte	0x02, 0x4c
        /*0072*/ 	.byte	0x01
	.zero		1


	//----- nvinfo : EIATTR_MERCURY_ISA_VERSION
	.align		4
        /*0074*/ 	.byte	0x03, 0x5f
        /*0076*/ 	.short	0x0101


	//----- nvinfo : EIATTR_VRC_CTA_INIT_COUNT
	.align		4
        /*0078*/ 	.byte	0x02, 0x4a
	.zero		1
	.zero		1


	//----- nvinfo : EIATTR_EXIT_INSTR_OFFSETS
	.align		4
        /*007c*/ 	.byte	0x04, 0x1c
        /*007e*/ 	.short	(.L_21 - .L_20)


	//   ....[0]....
.L_20:
        /*0080*/ 	.word	0x00007d00


	//----- nvinfo : EIATTR_CBANK_PARAM_SIZE
	.align		4
.L_21:
        /*0084*/ 	.byte	0x03, 0x19
        /*0086*/ 	.short	0x0024


	//----- nvinfo : EIATTR_PARAM_CBANK
	.align		4
        /*0088*/ 	.byte	0x04, 0x0a
        /*008a*/ 	.short	(.L_23 - .L_22)
	.align		4
.L_22:
        /*008c*/ 	.word	index@(.nv.constant0._Z9gmultiplyPdS_S_iii)
        /*0090*/ 	.short	0x0380
        /*0092*/ 	.short	0x0024


	//----- nvinfo : EIATTR_SW_WAR
	.align		4
.L_23:
        /*0094*/ 	.byte	0x04, 0x36
        /*0096*/ 	.short	(.L_25 - .L_24)
.L_24:
        /*0098*/ 	.word	0x00000008
.L_25:


//--------------------- .nv.callgraph             --------------------------
	.section	.nv.callgraph,"",@"SHT_CUDA_CALLGRAPH"
	.align	4
	.sectionentsize	8
	.align		4
        /*0000*/ 	.word	0x00000000
	.align		4
        /*0004*/ 	.word	0xffffffff
	.align		4
        /*0008*/ 	.word	0x00000000
	.align		4
        /*000c*/ 	.word	0xfffffffe
	.align		4
        /*0010*/ 	.word	0x00000000
	.align		4
        /*0014*/ 	.word	0xfffffffd
	.align		4
        /*0018*/ 	.word	0x00000000
	.align		4
        /*001c*/ 	.word	0xfffffffc


//--------------------- .text._Z9gmultiplyPdS_S_iii --------------------------
	.section	.text._Z9gmultiplyPdS_S_iii,"ax",@progbits
	.align	128
        .global         _Z9gmultiplyPdS_S_iii
        .type           _Z9gmultiplyPdS_S_iii,@function
        .size           _Z9gmultiplyPdS_S_iii,(.L_x_3 - _Z9gmultiplyPdS_S_iii)
        .other          _Z9gmultiplyPdS_S_iii,@"STO_CUDA_ENTRY STV_DEFAULT"
_Z9gmultiplyPdS_S_iii:
.text._Z9gmultiplyPdS_S_iii:
[----:B------:R-:W-:Y:S08]  /*0000*/  LDC R1, c[0x0][0x37c] ;  /* 0x0000df00ff017b82 */ /* 0x000ff00000000800 */
[----:B------:R-:W0:Y:S01]  /*0010*/  LDC R0, c[0x0][0x3a0] ;  /* 0x0000e800ff007b82 */ /* 0x000e220000000800 */
[----:B------:R-:W1:Y:S01]  /*0020*/  LDCU.64 UR6, c[0x0][0x358] ;  /* 0x00006b00ff0677ac */ /* 0x000e620008000a00 */
[----:B------:R-:W-:-:S02]  /*0030*/  CS2R R54, SRZ ;  /* 0x0000000000367805 */ /* 0x000fc4000001ff00 */
[----:B------:R-:W-:Y:S02]  /*0040*/  CS2R R112, SRZ ;  /* 0x0000000000707805 */ /* 0x000fe4000001ff00 */
[----:B------:R-:W-:Y:S01]  /*0050*/  CS2R R108, SRZ ;  /* 0x00000000006c7805 */ /* 0x000fe2000001ff00 */
[----:B------:R-:W2:Y:S01]  /*0060*/  LDCU UR8, c[0x0][0x39c] ;  /* 0x00007380ff0877ac */ /* 0x000ea20008000800 */
[----:B------:R-:W-:Y:S02]  /*0070*/  CS2R R104, SRZ ;  /* 0x0000000000687805 */ /* 0x000fe4000001ff00 */
[----:B------:R-:W-:Y:S01]  /*0080*/  CS2R R102, SRZ ;  /* 0x0000000000667805 */ /* 0x000fe2000001ff00 */
[----:B------:R-:W3:Y:S01]  /*0090*/  S2UR UR4, SR_CTAID.X ;  /* 0x00000000000479c3 */ /* 0x000ee20000002500 */
[----:B------:R-:W-:Y:S02]  /*00a0*/  CS2R R92, SRZ ;  /* 0x00000000005c7805 */ /* 0x000fe4000001ff00 */
[----:B------:R-:W-:-:S02]  /*00b0*/  CS2R R136, SRZ ;  /* 0x0000000000887805 */ /* 0x000fc4000001ff00 */
[----:B------:R-:W-:Y:S02]  /*00c0*/  CS2R R94, SRZ ;  /* 0x00000000005e7805 */ /* 0x000fe4000001ff00 */
[----:B------:R-:W-:Y:S02]  /*00d0*/  CS2R R148, SRZ ;  /* 0x0000000000947805 */ /* 0x000fe4000001ff00 */
[----:B------:R-:W-:Y:S02]  /*00e0*/  CS2R R144, SRZ ;  /* 0x0000000000907805 */ /* 0x000fe4000001ff00 */
[----:B------:R-:W-:Y:S02]  /*00f0*/  CS2R R138, SRZ ;  /* 0x00000000008a7805 */ /* 0x000fe4000001ff00 */
[----:B------:R-:W-:Y:S01]  /*0100*/  CS2R R132, SRZ ;  /* 0x0000000000847805 */ /* 0x000fe2000001ff00 */
[----:B------:R-:W4:Y:S01]  /*0110*/  LDC.64 R8, c[0x0][0x390] ;  /* 0x0000e400ff087b82 */ /* 0x000f220000000a00 */
[----:B------:R-:W-:-:S02]  /*0120*/  CS2R R126, SRZ ;  /* 0x00000000007e7805 */ /* 0x000fc4000001ff00 */
[----:B------:R-:W-:Y:S02]  /*0130*/  CS2R R164, SRZ ;  /* 0x0000000000a47805 */ /* 0x000fe4000001ff00 */
[----:B------:R-:W-:Y:S02]  /*0140*/  CS2R R118, SRZ ;  /* 0x0000000000767805 */ /* 0x000fe4000001ff00 */
[----:B------:R-:W-:Y:S02]  /*0150*/  CS2R R166, SRZ ;  /* 0x0000000000a67805 */ /* 0x000fe4000001ff00 */
[----:B------:R-:W-:Y:S02]  /*0160*/  CS2R R110, SRZ ;  /* 0x00000000006e7805 */ /* 0x000fe4000001ff00 */
[----:B------:R-:W-:Y:S01]  /*0170*/  CS2R R168, SRZ ;  /* 0x0000000000a87805 */ /* 0x000fe2000001ff00 */
[----:B--2---:R-:W-:Y:S01]  /*0180*/  UISETP.GE.AND UP0, UPT, UR8, 0x1, UPT ;  /* 0x000000010800788c */ /* 0x004fe2000bf06270 */
[----:B0-----:R-:W-:-:S02]  /*0190*/  SHF.R.S32.HI R3, RZ, 0x1f, R0 ;  /* 0x0000001fff037819 */ /* 0x001fc40000011400 */
[----:B------:R-:W-:Y:S02]  /*01a0*/  CS2R R170, SRZ ;  /* 0x0000000000aa7805 */ /* 0x000fe4000001ff00 */
[----:B------:R-:W-:Y:S02]  /*01b0*/  CS2R R162, SRZ ;  /* 0x0000000000a27805 */ /* 0x000fe4000001ff00 */
[----:B------:R-:W-:Y:S02]  /*01c0*/  CS2R R160, SRZ ;  /* 0x0000000000a07805 */ /* 0x000fe4000001ff00 */
[----:B------:R-:W-:Y:S02]  /*01d0*/  LEA.HI R3, R3, R0, RZ, 0x5 ;  /* 0x0000000003037211 */ /* 0x000fe400078f28ff */
[----:B------:R-:W-:Y:S02]  /*01e0*/  CS2R R158, SRZ ;  /* 0x00000000009e7805 */ /* 0x000fe4000001ff00 */
[----:B------:R-:W-:-:S02]  /*01f0*/  CS2R R156, SRZ ;  /* 0x00000000009c7805 */ /* 0x000fc4000001ff00 */
[----:B------:R-:W-:Y:S02]  /*0200*/  CS2R R154, SRZ ;  /* 0x00000000009a7805 */ /* 0x000fe4000001ff00 */
[----:B------:R-:W-:Y:S02]  /*0210*/  SHF.R.S32.HI R4, RZ, 0x5, R3 ;  /* 0x00000005ff047819 */ /* 0x000fe40000011403 */
[----:B------:R-:W-:Y:S02]  /*0220*/  CS2R R152, SRZ ;  /* 0x0000000000987805 */ /* 0x000fe4000001ff00 */
[----:B------:R-:W-:Y:S02]  /*0230*/  CS2R R150, SRZ ;  /* 0x0000000000967805 */ /* 0x000fe4000001ff00 */
[----:B------:R-:W-:Y:S01]  /*0240*/  CS2R R70, SRZ ;  /* 0x0000000000467805 */ /* 0x000fe2000001ff00 */
[----:B------:R-:W0:Y:S01]  /*0250*/  I2F.U32.RP R5, R4 ;  /* 0x0000000400057306 */ /* 0x000e220000209000 */
[----:B------:R-:W-:-:S02]  /*0260*/  IADD3 R7, PT, PT, RZ, -R4, RZ ;  /* 0x80000004ff077210 */ /* 0x000fc40007ffe0ff */
[----:B------:R-:W-:Y:S02]  /*0270*/  CS2R R68, SRZ ;  /* 0x0000000000447805 */ /* 0x000fe4000001ff00 */
[----:B------:R-:W-:Y:S02]  /*0280*/  ISETP.NE.U32.AND P2, PT, R4, RZ, PT ;  /* 0x000000ff0400720c */ /* 0x000fe40003f45070 */
[----:B------:R-:W-:Y:S02]  /*0290*/  CS2R R76, SRZ ;  /* 0x00000000004c7805 */ /* 0x000fe4000001ff00 */
[----:B------:R-:W-:Y:S02]  /*02a0*/  CS2R R74, SRZ ;  /* 0x00000000004a7805 */ /* 0x000fe4000001ff00 */
[----:B------:R-:W-:Y:S01]  /*02b0*/  CS2R R72, SRZ ;  /* 0x0000000000487805 */ /* 0x000fe2000001ff00 */
[----:B0-----:R-:W0:Y:S02]  /*02c0*/  MUFU.RCP R5, R5 ;  /* 0x0000000500057308 */ /* 0x001e240000001000 */
[----:B0-----:R-:W-:-:S06]  /*02d0*/  IADD3 R2, PT, PT, R5, 0xffffffe, RZ ;  /* 0x0ffffffe05027810 */ /* 0x001fcc0007ffe0ff */
[----:B------:R0:W2:Y:S02]  /*02e0*/  F2I.FTZ.U32.TRUNC.NTZ R3, R2 ;  /* 0x0000000200037305 */ /* 0x0000a4000021f000 */
[----:B0-----:R-:W-:Y:S02]  /*02f0*/  HFMA2 R2, -RZ, RZ, 0, 0 ;  /* 0x00000000ff027431 */ /* 0x001fe400000001ff */
[----:B--2---:R-:W-:-:S04]  /*0300*/  IMAD R7, R7, R3, RZ ;  /* 0x0000000307077224 */ /* 0x004fc800078e02ff */
[----:B------:R-:W-:Y:S02]  /*0310*/  IMAD.HI.U32 R3, R3, R7, R2 ;  /* 0x0000000703037227 */ /* 0x000fe400078e0002 */
[----:B------:R-:W0:Y:S04]  /*0320*/  S2R R2, SR_TID.X ;  /* 0x0000000000027919 */ /* 0x000e280000002100 */
[----:B---3--:R-:W-:-:S05]  /*0330*/  IMAD.HI.U32 R3, R3, UR4, RZ ;  /* 0x0000000403037c27 */ /* 0x008fca000f8e00ff */
[----:B------:R-:W-:-:S05]  /*0340*/  IADD3 R7, PT, PT, -R3, RZ, RZ ;  /* 0x000000ff03077210 */ /* 0x000fca0007ffe1ff */
[----:B------:R-:W-:-:S05]  /*0350*/  IMAD R5, R4, R7, UR4 ;  /* 0x0000000404057e24 */ /* 0x000fca000f8e0207 */
[----:B------:R-:W-:-:S13]  /*0360*/  ISETP.GE.U32.AND P0, PT, R5, R4, PT ;  /* 0x000000040500720c */ /* 0x000fda0003f06070 */
[----:B------:R-:W-:Y:S02]  /*0370*/  @P0 IADD3 R5, PT, PT, -R4, R5, RZ ;  /* 0x0000000504050210 */ /* 0x000fe40007ffe1ff */
[----:B------:R-:W-:Y:S02]  /*0380*/  @P0 IADD3 R3, PT, PT, R3, 0x1, RZ ;  /* 0x0000000103030810 */ /* 0x000fe40007ffe0ff */
[----:B------:R-:W-:-:S13]  /*0390*/  ISETP.GE.U32.AND P1, PT, R5, R4, PT ;  /* 0x000000040500720c */ /* 0x000fda0003f26070 */
[----:B------:R-:W-:Y:S02]  /*03a0*/  @P1 IADD3 R3, PT, PT, R3, 0x1, RZ ;  /* 0x0000000103031810 */ /* 0x000fe40007ffe0ff */
[----:B------:R-:W-:-:S04]  /*03b0*/  @!P2 LOP3.LUT R3, RZ, R4, RZ, 0x33, !PT ;  /* 0x00000004ff03a212 */ /* 0x000fc800078e33ff */
[C---:B------:R-:W-:Y:S02]  /*03c0*/  IADD3 R5, PT, PT, -R3.reuse, RZ, RZ ;  /* 0x000000ff03057210 */ /* 0x040fe40007ffe1ff */
[----:B------:R-:W-:-:S03]  /*03d0*/  SHF.L.U32 R57, R3, 0x5, RZ ;  /* 0x0000000503397819 */ /* 0x000fc600000006ff */
[----:B------:R-:W-:-:S05]  /*03e0*/  IMAD R5, R4, R5, UR4 ;  /* 0x0000000404057e24 */ /* 0x000fca000f8e0205 */
[----:B0-----:R-:W-:-:S05]  /*03f0*/  LEA R3, R5, R2, 0x5 ;  /* 0x0000000205037211 */ /* 0x001fca00078e28ff */
[----:B------:R-:W-:-:S04]  /*0400*/  IMAD R5, R57, R0, R3 ;  /* 0x0000000039057224 */ /* 0x000fc800078e0203 */
[----:B----4-:R-:W-:-:S05]  /*0410*/  IMAD.WIDE R8, R5, 0x8, R8 ;  /* 0x0000000805087825 */ /* 0x010fca00078e0208 */
[----:B-1----:R-:W-:Y:S01]  /*0420*/  STG.E.64 desc[UR6][R8.64], RZ ;  /* 0x000000ff08007986 */ /* 0x002fe2000c101b06 */
[----:B------:R-:W-:-:S05]  /*0430*/  IMAD.WIDE R10, R0, 0x8, R8 ;  /* 0x00000008000a7825 */ /* 0x000fca00078e0208 */
[----:B------:R-:W-:Y:S01]  /*0440*/  STG.E.64 desc[UR6][R10.64], RZ ;  /* 0x000000ff0a007986 */ /* 0x000fe2000c101b06 */
        /* <DEDUP_REMOVED lines=35> */
[----:B------:R0:W-:Y:S01]  /*0680*/  STG.E.64 desc[UR6][R4.64], RZ ;  /* 0x000000ff04007986 */ /* 0x0001e2000c101b06 */
[----:B------:R-:W-:-:S05]  /*0690*/  IMAD.WIDE R6, R0, 0x8, R4 ;  /* 0x0000000800067825 */ /* 0x000fca00078e0204 */
[----:B------:R1:W-:Y:S01]  /*06a0*/  STG.E.64 desc[UR6][R6.64], RZ ;  /* 0x000000ff06007986 */ /* 0x0003e2000c101b06 */
[----:B------:R-:W-:-:S05]  /*06b0*/  IMAD.WIDE R46, R0, 0x8, R6 ;  /* 0x00000008002e7825 */ /* 0x000fca00078e0206 */
[----:B------:R-:W-:Y:S01]  /*06c0*/  STG.E.64 desc[UR6][R46.64], RZ ;  /* 0x000000ff2e007986 */ /* 0x000fe2000c101b06 */
[----:B------:R-:W-:-:S05]  /*06d0*/  IMAD.WIDE R48, R0, 0x8, R46 ;  /* 0x0000000800307825 */ /* 0x000fca00078e022e */
[----:B------:R2:W-:Y:S01]  /*06e0*/  STG.E.64 desc[UR6][R48.64], RZ ;  /* 0x000000ff30007986 */ /* 0x0005e2000c101b06 */
[----:B------:R-:W-:-:S05]  /*06f0*/  IMAD.WIDE R50, R0, 0x8, R48 ;  /* 0x0000000800327825 */ /* 0x000fca00078e0230 */
[----:B------:R-:W-:Y:S01]  /*0700*/  STG.E.64 desc[UR6][R50.64], RZ ;  /* 0x000000ff32007986 */ /* 0x000fe2000c101b06 */
[----:B------:R-:W-:-:S05]  /*0710*/  IMAD.WIDE R52, R0, 0x8, R50 ;  /* 0x0000000800347825 */ /* 0x000fca00078e0232 */
[----:B------:R-:W-:Y:S01]  /*0720*/  STG.E.64 desc[UR6][R52.64], RZ ;  /* 0x000000ff34007986 */ /* 0x000fe2000c101b06 */
[----:B0-----:R-:W-:-:S05]  /*0730*/  IMAD.WIDE R4, R0, 0x8, R52 ;  /* 0x0000000800047825 */ /* 0x001fca00078e0234 */
[----:B------:R0:W-:Y:S01]  /*0740*/  STG.E.64 desc[UR6][R4.64], RZ ;  /* 0x000000ff04007986 */ /* 0x0001e2000c101b06 */
[----:B-1----:R-:W-:-:S05]  /*0750*/  IMAD.WIDE R6, R0, 0x8, R4 ;  /* 0x0000000800067825 */ /* 0x002fca00078e0204 */
[----:B------:R-:W-:Y:S01]  /*0760*/  STG.E.64 desc[UR6][R6.64], RZ ;  /* 0x000000ff06007986 */ /* 0x000fe2000c101b06 */
[----:B--2---:R-:W-:-:S05]  /*0770*/  IMAD.WIDE R48, R0, 0x8, R6 ;  /* 0x0000000800307825 */ /* 0x004fca00078e0206 */
[----:B------:R1:W-:Y:S01]  /*0780*/  STG.E.64 desc[UR6][R48.64], RZ ;  /* 0x000000ff30007986 */ /* 0x0003e2000c101b06 */
[----:B0-----:R-:W-:-:S05]  /*0790*/  IMAD.WIDE R4, R0, 0x8, R48 ;  /* 0x0000000800047825 */ /* 0x001fca00078e0230 */
[----:B------:R0:W-:Y:S01]  /*07a0*/  STG.E.64 desc[UR6][R4.64], RZ ;  /* 0x000000ff04007986 */ /* 0x0001e2000c101b06 */
[----:B------:R-:W-:Y:S01]  /*07b0*/  IMAD.WIDE R46, R0, 0x8, R4 ;  /* 0x00000008002e7825 */ /* 0x000fe200078e0204 */
[----:B-1----:R-:W-:-:S04]  /*07c0*/  CS2R R48, SRZ ;  /* 0x0000000000307805 */ /* 0x002fc8000001ff00 */
[----:B------:R0:W-:Y:S01]  /*07d0*/  STG.E.64 desc[UR6][R46.64], RZ ;  /* 0x000000ff2e007986 */ /* 0x0001e2000c101b06 */
[----:B------:R-:W-:-:S05]  /*07e0*/  IMAD.WIDE R50, R0, 0x8, R46 ;  /* 0x0000000800327825 */ /* 0x000fca00078e022e */
[----:B------:R0:W-:Y:S01]  /*07f0*/  STG.E.64 desc[UR6][R50.64], RZ ;  /* 0x000000ff32007986 */ /* 0x0001e2000c101b06 */
[----:B------:R-:W-:-:S05]  /*0800*/  IMAD.WIDE R52, R0, 0x8, R50 ;  /* 0x0000000800347825 */ /* 0x000fca00078e0232 */
[----:B------:R0:W-:Y:S01]  /*0810*/  STG.E.64 desc[UR6][R52.64], RZ ;  /* 0x000000ff34007986 */ /* 0x0001e2000c101b06 */
[----:B------:R-:W-:Y:S05]  /*0820*/  BRA.U !UP0, `(.L_x_0) ;  /* 0x0000006d08407547 */ /* 0x000fea000b800000 */
[----:B------:R-:W-:Y:S02]  /*0830*/  IADD3 R7, PT, PT, R57, R2, RZ ;  /* 0x0000000239077210 */ /* 0x000fe40007ffe0ff */
[----:B------:R-:W-:Y:S02]  /*0840*/  CS2R R54, SRZ ;  /* 0x0000000000367805 */ /* 0x000fe4000001ff00 */
[----:B0-----:R-:W-:-:S07]  /*0850*/  MOV R4, RZ ;  /* 0x000000ff00047202 */ /* 0x001fce0000000f00 */
.L_x_1:
[----:B------:R-:W0:Y:S01]  /*0860*/  LDC.64 R78, c[0x0][0x380] ;  /* 0x0000e000ff4e7b82 */ /* 0x000e220000000a00 */
[----:B------:R-:W-:-:S07]  /*0870*/  IMAD R6, R7, UR8, R4 ;  /* 0x0000000807067c24 */ /* 0x000fce000f8e0204 */
[----:B------:R-:W-:Y:S08]  /*0880*/  BAR.SYNC.DEFER_BLOCKING 0x0 ;  /* 0x0000000000007b1d */ /* 0x000ff00000010000 */
[----:B------:R-:W1:Y:S08]  /*0890*/  S2UR UR5, SR_CgaCtaId ;  /* 0x00000000000579c3 */ /* 0x000e700000008800 */
[----:B------:R-:W2:Y:S01]  /*08a0*/  LDC.64 R100, c[0x0][0x388] ;  /* 0x0000e200ff647b82 */ /* 0x000ea20000000a00 */
[----:B0-----:R-:W-:-:S05]  /*08b0*/  IMAD.WIDE.U32 R56, R6, 0x8, R78 ;  /* 0x0000000806387825 */ /* 0x001fca00078e004e */
[----:B------:R-:W3:Y:S01]  /*08c0*/  LDG.E.64 R80, desc[UR6][R56.64] ;  /* 0x0000000638507981 */ /* 0x000ee2000c1e1b00 */
[----:B------:R-:W-:Y:S01]  /*08d0*/  UMOV UR4, 0x400 ;  /* 0x0000040000047882 */ /* 0x000fe20000000000 */
[----:B------:R-:W-:Y:S01]  /*08e0*/  IMAD R59, R4, R0, R3 ;  /* 0x00000000043b7224 */ /* 0x000fe200078e0203 */
[----:B-1----:R-:W-:-:S06]  /*08f0*/  ULEA UR4, UR5, UR4, 0x18 ;  /* 0x0000000405047291 */ /* 0x002fcc000f8ec0ff */
[----:B------:R-:W-:Y:S01]  /*0900*/  LEA R5, R2, UR4, 0x3 ;  /* 0x0000000402057c11 */ /* 0x000fe2000f8e18ff */
[----:B--2---:R-:W-:-:S04]  /*0910*/  IMAD.WIDE R100, R59, 0x8, R100 ;  /* 0x000000083b647825 */ /* 0x004fc800078e0264 */
[----:B---3--:R-:W-:Y:S01]  /*0920*/  STS.64 [R5], R80 ;  /* 0x0000005005007388 */ /* 0x008fe20000000a00 */
[----:B------:R-:W-:Y:S06]  /*0930*/  BAR.SYNC.DEFER_BLOCKING 0x0 ;  /* 0x0000000000007b1d */ /* 0x000fec0000010000 */
[----:B------:R-:W2:Y:S04]  /*0940*/  LDG.E.64 R116, desc[UR6][R100.64] ;  /* 0x0000000664747981 */ /* 0x000ea8000c1e1b00 */
[----:B------:R-:W2:Y:S04]  /*0950*/  LDS.128 R120, [UR4] ;  /* 0x00000004ff787984 */ /* 0x000ea80008000c00 */
[----:B------:R-:W0:Y:S04]  /*0960*/  LDS.128 R128, [UR4+0x10] ;  /* 0x00001004ff807984 */ /* 0x000e280008000c00 */
[----:B------:R-:W1:Y:S04]  /*0970*/  LDS.128 R140, [UR4+0x20] ;  /* 0x00002004ff8c7984 */ /* 0x000e680008000c00 */
[----:B------:R-:W3:Y:S04]  /*0980*/  LDS.128 R64, [UR4+0x30] ;  /* 0x00003004ff407984 */ /* 0x000ee80008000c00 */
[----:B------:R-:W4:Y:S04]  /*0990*/  LDS.128 R60, [UR4+0x40] ;  /* 0x00004004ff3c7984 */ /* 0x000f280008000c00 */
[----:B------:R-:W5:Y:S04]  /*09a0*/  LDS.128 R56, [UR4+0x50] ;  /* 0x00005004ff387984 */ /* 0x000f680008000c00 */
[----:B------:R-:W5:Y:S04]  /*09b0*/  LDS.128 R96, [UR4+0x60] ;  /* 0x00006004ff607984 */ /* 0x000f680008000c00 */
[----:B------:R-:W-:Y:S04]  /*09c0*/  LDS.128 R88, [UR4+0xd0] ;  /* 0x0000d004ff587984 */ /* 0x000fe80008000c00 */
[----:B------:R-:W-:Y:S04]  /*09d0*/  LDS.128 R84, [UR4+0xe0] ;  /* 0x0000e004ff547984 */ /* 0x000fe80008000c00 */
[----:B------:R-:W-:Y:S01]  /*09e0*/  LDS.128 R80, [UR4+0xf0] ;  /* 0x0000f004ff507984 */ /* 0x000fe20008000c00 */
[----:B--2---:R-:W-:-:S02]  /*09f0*/  DFMA R120, R116, R120, R48 ;  /* 0x000000787478722b */ /* 0x004fc40000000030 */
[C---:B------:R-:W-:Y:S01]  /*0a00*/  DFMA R124, R116.reuse, R122, R72 ;  /* 0x0000007a747c722b */ /* 0x040fe20000000048 */
[----:B------:R-:W-:Y:S01]  /*0a10*/  IMAD.WIDE R48, R6, 0x8, R78 ;  /* 0x0000000806307825 */ /* 0x000fe200078e024e */
[C---:B0-----:R-:W-:Y:S02]  /*0a20*/  DFMA R128, R116.reuse, R128, R74 ;  /* 0x000000807480722b */ /* 0x041fe4000000004a */
[C---:B------:R-:W-:Y:S01]  /*0a30*/  DFMA R134, R116.reuse, R130, R76 ;  /* 0x000000827486722b */ /* 0x040fe2000000004c */
[----:B------:R-:W-:Y:S01]  /*0a40*/  LDS.128 R72, [UR4+0x80] ;  /* 0x00008004ff487984 */ /* 0x000fe20008000c00 */
[C---:B-1----:R-:W-:Y:S02]  /*0a50*/  DFMA R140, R116.reuse, R140, R68 ;  /* 0x0000008c748c722b */ /* 0x042fe40000000044 */
[C---:B------:R-:W-:Y:S01]  /*0a60*/  DFMA R146, R116.reuse, R142, R70 ;  /* 0x0000008e7492722b */ /* 0x040fe20000000046 */
[----:B------:R-:W0:Y:S01]  /*0a70*/  LDS.128 R76, [UR4+0x70] ;  /* 0x00007004ff4c7984 */ /* 0x000e220008000c00 */
[----:B---3--:R-:W-:-:S02]  /*0a80*/  DFMA R150, R116, R64, R150 ;  /* 0x000000407496722b */ /* 0x008fc40000000096 */
[C---:B------:R-:W-:Y:S01]  /*0a90*/  DFMA R152, R116.reuse, R66, R152 ;  /* 0x000000427498722b */ /* 0x040fe20000000098 */
[----:B------:R-:W1:Y:S01]  /*0aa0*/  LDS.128 R68, [UR4+0x90] ;  /* 0x00009004ff447984 */ /* 0x000e620008000c00 */
[C---:B----4-:R-:W-:Y:S02]  /*0ab0*/  DFMA R154, R116.reuse, R60, R154 ;  /* 0x0000003c749a722b */ /* 0x050fe4000000009a */
[C---:B------:R-:W-:Y:S01]  /*0ac0*/  DFMA R156, R116.reuse, R62, R156 ;  /* 0x0000003e749c722b */ /* 0x040fe2000000009c */
[----:B------:R-:W2:Y:S01]  /*0ad0*/  LDS.128 R64, [UR4+0xa0] ;  /* 0x0000a004ff407984 */ /* 0x000ea20008000c00 */
[C---:B-----5:R-:W-:Y:S02]  /*0ae0*/  DFMA R158, R116.reuse, R56, R158 ;  /* 0x00000038749e722b */ /* 0x060fe4000000009e */
[C---:B------:R-:W-:Y:S01]  /*0af0*/  DFMA R160, R116.reuse, R58, R160 ;  /* 0x0000003a74a0722b */ /* 0x040fe200000000a0 */
[----:B------:R-:W3:Y:S01]  /*0b00*/  LDS.128 R60, [UR4+0xb0] ;  /* 0x0000b004ff3c7984 */ /* 0x000ee20008000c00 */
[----:B------:R-:W-:-:S03]  /*0b10*/  DFMA R162, R116, R96, R162 ;  /* 0x0000006074a2722b */ /* 0x000fc600000000a2 */
[----:B------:R-:W4:Y:S01]  /*0b20*/  LDS.128 R56, [UR4+0xc0] ;  /* 0x0000c004ff387984 */ /* 0x000f220008000c00 */
[----:B------:R-:W-:Y:S06]  /*0b30*/  BAR.SYNC.DEFER_BLOCKING 0x0 ;  /* 0x0000000000007b1d */ /* 0x000fec0000010000 */
[----:B------:R-:W5:Y:S01]  /*0b40*/  LDG.E.64 R130, desc[UR6][R48.64+0x8] ;  /* 0x0000080630827981 */ /* 0x000f62000c1e1b00 */
[----:B------:R-:W-:Y:S01]  /*0b50*/  IMAD.WIDE R96, R0, 0x8, R100 ;  /* 0x0000000800607825 */ /* 0x000fe200078e0264 */
[C---:B0-----:R-:W-:Y:S02]  /*0b60*/  DFMA R106, R116.reuse, R76, R168 ;  /* 0x0000004c746a722b */ /* 0x041fe400000000a8 */
[----:B------:R-:W-:-:S02]  /*0b70*/  DFMA R110, R116, R78, R110 ;  /* 0x0000004e746e722b */ /* 0x000fc4000000006e */
[C---:B------:R-:W-:Y:S02]  /*0b80*/  DFMA R114, R116.reuse, R72, R166 ;  /* 0x000000487472722b */ /* 0x040fe400000000a6 */
[C---:B------:R-:W-:Y:S02]  /*0b90*/  DFMA R118, R116.reuse, R74, R118 ;  /* 0x0000004a7476722b */ /* 0x040fe40000000076 */
[C---:B-1----:R-:W-:Y:S02]  /*0ba0*/  DFMA R122, R116.reuse, R68, R164 ;  /* 0x00000044747a722b */ /* 0x042fe400000000a4 */
[C---:B------:R-:W-:Y:S02]  /*0bb0*/  DFMA R126, R116.reuse, R70, R126 ;  /* 0x00000046747e722b */ /* 0x040fe4000000007e */
[C---:B--2---:R-:W-:Y:S02]  /*0bc0*/  DFMA R132, R116.reuse, R64, R132 ;  /* 0x000000407484722b */ /* 0x044fe40000000084 */
[C---:B------:R-:W-:Y:S01]  /*0bd0*/  DFMA R138, R116.reuse, R66, R138 ;  /* 0x00000042748a722b */ /* 0x040fe2000000008a */
[----:B-----5:R0:W-:Y:S01]  /*0be0*/  STS.64 [R5], R130 ;  /* 0x0000008205007388 */ /* 0x0201e20000000a00 */
[----:B------:R-:W-:Y:S06]  /*0bf0*/  BAR.SYNC.DEFER_BLOCKING 0x0 ;  /* 0x0000000000007b1d */ /* 0x000fec0000010000 */
[----:B------:R-:W2:Y:S01]  /*0c00*/  LDG.E.64 R100, desc[UR6][R96.64] ;  /* 0x0000000660647981 */ /* 0x000ea2000c1e1b00 */
[----:B---3--:R-:W-:-:S02]  /*0c10*/  DFMA R144, R116, R60, R144 ;  /* 0x0000003c7490722b */ /* 0x008fc40000000090 */
[C---:B------:R-:W-:Y:S01]  /*0c20*/  DFMA R148, R116.reuse, R62, R148 ;  /* 0x0000003e7494722b */ /* 0x040fe20000000094 */
[----:B------:R-:W2:Y:S01]  /*0c30*/  LDS.128 R76, [UR4] ;  /* 0x00000004ff4c7984 */ /* 0x000ea20008000c00 */
[C---:B----4-:R-:W-:Y:S02]  /*0c40*/  DFMA R142, R116.reuse, R56, R94 ;  /* 0x00000038748e722b */ /* 0x050fe4000000005e */
[C---:B------:R-:W-:Y:S01]  /*0c50*/  DFMA R136, R116.reuse, R58, R136 ;  /* 0x0000003a7488722b */ /* 0x040fe20000000088 */
[----:B------:R-:W1:Y:S01]  /*0c60*/  LDS.128 R72, [UR4+0x10] ;  /* 0x00001004ff487984 */ /* 0x000e620008000c00 */
[C---:B0-----:R-:W-:Y:S02]  /*0c70*/  DFMA R130, R116.reuse, R88, R92 ;  /* 0x000000587482722b */ /* 0x041fe4000000005c */
[C---:B------:R-:W-:Y:S01]  /*0c80*/  DFMA R98, R116.reuse, R98, R170 ;  /* 0x000000627462722b */ /* 0x040fe200000000aa */
[----:B------:R-:W0:Y:S01]  /*0c90*/  LDS.128 R68, [UR4+0x20] ;  /* 0x00002004ff447984 */ /* 0x000e220008000c00 */
[----:B------:R-:W-:-:S02]  /*0ca0*/  DFMA R102, R116, R90, R102 ;  /* 0x0000005a7466722b */ /* 0x000fc40000000066 */
[C---:B------:R-:W-:Y:S01]  /*0cb0*/  DFMA R104, R116.reuse, R84, R104 ;  /* 0x000000547468722b */ /* 0x040fe20000000068 */
[----:B------:R-:W3:Y:S01]  /*0cc0*/  LDS.128 R64, [UR4+0x30] ;  /* 0x00003004ff407984 */ /* 0x000ee20008000c00 */
[C---:B------:R-:W-:Y:S02]  /*0cd0*/  DFMA R108, R116.reuse, R86, R108 ;  /* 0x00000056746c722b */ /* 0x040fe4000000006c */
[C---:B------:R-:W-:Y:S01]  /*0ce0*/  DFMA R112, R116.reuse, R80, R112 ;  /* 0x000000507470722b */ /* 0x040fe20000000070 */
[----:B------:R-:W4:Y:S01]  /*0cf0*/  LDS.128 R60, [UR4+0x40] ;  /* 0x00004004ff3c7984 */ /* 0x000f220008000c00 */
[----:B------:R-:W-:-:S03]  /*0d00*/  DFMA R116, R116, R82, R54 ;  /* 0x000000527474722b */ /* 0x000fc60000000036 */
[----:B------:R-:W5:Y:S04]  /*0d10*/  LDS.128 R56, [UR4+0x50] ;  /* 0x00005004ff387984 */ /* 0x000f680008000c00 */
[----:B------:R-:W5:Y:S04]  /*0d20*/  LDS.128 R92, [UR4+0x60] ;  /* 0x00006004ff5c7984 */ /* 0x000f680008000c00 */
[----:B------:R-:W5:Y:S04]  /*0d30*/  LDS.128 R88, [UR4+0x70] ;  /* 0x00007004ff587984 */ /* 0x000f680008000c00 */
[----:B------:R-:W5:Y:S04]  /*0d40*/  LDS.128 R84, [UR4+0x80] ;  /* 0x00008004ff547984 */ /* 0x000f680008000c00 */
[----:B------:R-:W5:Y:S01]  /*0d50*/  LDS.128 R80, [UR4+0x90] ;  /* 0x00009004ff507984 */ /* 0x000f620008000c00 */
[----:B--2---:R-:W-:-:S02]  /*0d60*/  DFMA R120, R100, R76, R120 ;  /* 0x0000004c6478722b */ /* 0x004fc40000000078 */
[C---:B------:R-:W-:Y:S02]  /*0d70*/  DFMA R124, R100.reuse, R78, R124 ;  /* 0x0000004e647c722b */ /* 0x040fe4000000007c */
[C---:B-1----:R-:W-:Y:S01]  /*0d80*/  DFMA R128, R100.reuse, R72, R128 ;  /* 0x000000486480722b */ /* 0x042fe20000000080 */
[----:B------:R-:W1:Y:S01]  /*0d90*/  LDS.128 R76, [UR4+0xa0] ;  /* 0x0000a004ff4c7984 */ /* 0x000e620008000c00 */
[C---:B------:R-:W-:Y:S02]  /*0da0*/  DFMA R134, R100.reuse, R74, R134 ;  /* 0x0000004a6486722b */ /* 0x040fe40000000086 */
[C---:B0-----:R-:W-:Y:S01]  /*0db0*/  DFMA R140, R100.reuse, R68, R140 ;  /* 0x00000044648c722b */ /* 0x041fe2000000008c */
[----:B------:R-:W0:Y:S01]  /*0dc0*/  LDS.128 R72, [UR4+0xb0] ;  /* 0x0000b004ff487984 */ /* 0x000e220008000c00 */
[C---:B------:R-:W-:Y:S02]  /*0dd0*/  DFMA R146, R100.reuse, R70, R146 ;  /* 0x000000466492722b */ /* 0x040fe40000000092 */
[C---:B---3--:R-:W-:Y:S01]  /*0de0*/  DFMA R150, R100.reuse, R64, R150 ;  /* 0x000000406496722b */ /* 0x048fe20000000096 */
[----:B------:R-:W-:Y:S01]  /*0df0*/  LDS.128 R68, [UR4+0xd0] ;  /* 0x0000d004ff447984 */ /* 0x000fe20008000c00 */
[----:B------:R-:W-:-:S02]  /*0e00*/  DFMA R152, R100, R66, R152 ;  /* 0x000000426498722b */ /* 0x000fc40000000098 */
[C---:B----4-:R-:W-:Y:S01]  /*0e10*/  DFMA R154, R100.reuse, R60, R154 ;  /* 0x0000003c649a722b */ /* 0x050fe2000000009a */
[----:B------:R-:W-:Y:S01]  /*0e20*/  LDS.128 R64, [UR4+0xf0] ;  /* 0x0000f004ff407984 */ /* 0x000fe20008000c00 */
[C---:B------:R-:W-:Y:S02]  /*0e30*/  DFMA R156, R100.reuse, R62, R156 ;  /* 0x0000003e649c722b */ /* 0x040fe4000000009c */
[C---:B-----5:R-:W-:Y:S01]  /*0e40*/  DFMA R158, R100.reuse, R56, R158 ;  /* 0x00000038649e722b */ /* 0x060fe2000000009e */
[----:B------:R-:W-:Y:S01]  /*0e50*/  LDS.128 R60, [UR4+0xe0] ;  /* 0x0000e004ff3c7984 */ /* 0x000fe20008000c00 */
[C---:B------:R-:W-:Y:S02]  /*0e60*/  DFMA R160, R100.reuse, R58, R160 ;  /* 0x0000003a64a0722b */ /* 0x040fe400000000a0 */
[C---:B------:R-:W-:Y:S01]  /*0e70*/  DFMA R162, R100.reuse, R92, R162 ;  /* 0x0000005c64a2722b */ /* 0x040fe200000000a2 */
[----:B------:R-:W2:Y:S01]  /*0e80*/  LDS.128 R56, [UR4+0xc0] ;  /* 0x0000c004ff387984 */ /* 0x000ea20008000c00 */
[----:B------:R-:W-:Y:S06]  /*0e90*/  BAR.SYNC.DEFER_BLOCKING 0x0 ;  /* 0x0000000000007b1d */ /* 0x000fec0000010000 */
[----:B------:R-:W3:Y:S01]  /*0ea0*/  LDG.E.64 R92, desc[UR6][R48.64+0x10] ;  /* 0x00001006305c7981 */ /* 0x000ee2000c1e1b00 */
[----:B------:R-:W-:Y:S01]  /*0eb0*/  IMAD.WIDE R96, R0, 0x8, R96 ;  /* 0x0000000800607825 */ /* 0x000fe200078e0260 */
[----:B------:R-:W-:-:S02]  /*0ec0*/  DFMA R98, R100, R94, R98 ;  /* 0x0000005e6462722b */ /* 0x000fc40000000062 */
[C---:B------:R-:W-:Y:S02]  /*0ed0*/  DFMA R106, R100.reuse, R88, R106 ;  /* 0x00000058646a722b */ /* 0x040fe4000000006a */
[C---:B------:R-:W-:Y:S02]  /*0ee0*/  DFMA R110, R100.reuse, R90, R110 ;  /* 0x0000005a646e722b */ /* 0x040fe4000000006e */
[C---:B------:R-:W-:Y:S02]  /*0ef0*/  DFMA R114, R100.reuse, R84, R114 ;  /* 0x000000546472722b */ /* 0x040fe40000000072 */
[C---:B------:R-:W-:Y:S02]  /*0f00*/  DFMA R118, R100.reuse, R86, R118 ;  /* 0x000000566476722b */ /* 0x040fe40000000076 */
[C---:B------:R-:W-:Y:S02]  /*0f10*/  DFMA R122, R100.reuse, R80, R122 ;  /* 0x00000050647a722b */ /* 0x040fe4000000007a */
[----:B------:R-:W-:-:S02]  /*0f20*/  DFMA R126, R100, R82, R126 ;  /* 0x00000052647e722b */ /* 0x000fc4000000007e */
[C---:B-1----:R-:W-:Y:S01]  /*0f30*/  DFMA R132, R100.reuse, R76, R132 ;  /* 0x0000004c6484722b */ /* 0x042fe20000000084 */
[----:B---3--:R-:W-:Y:S01]  /*0f40*/  STS.64 [R5], R92 ;  /* 0x0000005c05007388 */ /* 0x008fe20000000a00 */
[----:B------:R-:W-:Y:S06]  /*0f50*/  BAR.SYNC.DEFER_BLOCKING 0x0 ;  /* 0x0000000000007b1d */ /* 0x000fec0000010000 */
[----:B------:R-:W3:Y:S01]  /*0f60*/  LDG.E.64 R54, desc[UR6][R96.64] ;  /* 0x0000000660367981 */ /* 0x000ee2000c1e1b00 */
[C---:B------:R-:W-:Y:S02]  /*0f70*/  DFMA R138, R100.reuse, R78, R138 ;  /* 0x0000004e648a722b */ /* 0x040fe4000000008a */
[C---:B0-----:R-:W-:Y:S01]  /*0f80*/  DFMA R144, R100.reuse, R72, R144 ;  /* 0x000000486490722b */ /* 0x041fe20000000090 */
[----:B------:R-:W3:Y:S01]  /*0f90*/  LDS.128 R76, [UR4] ;  /* 0x00000004ff4c7984 */ /* 0x000ee20008000c00 */
[----:B------:R-:W-:-:S02]  /*0fa0*/  DFMA R148, R100, R74, R148 ;  /* 0x0000004a6494722b */ /* 0x000fc40000000094 */
[C---:B--2---:R-:W-:Y:S01]  /*0fb0*/  DFMA R142, R100.reuse, R56, R142 ;  /* 0x00000038648e722b */ /* 0x044fe2000000008e */
[----:B------:R-:W0:Y:S01]  /*0fc0*/  LDS.128 R72, [UR4+0x10] ;  /* 0x00001004ff487984 */ /* 0x000e220008000c00 */
[C---:B------:R-:W-:Y:S02]  /*0fd0*/  DFMA R136, R100.reuse, R58, R136 ;  /* 0x0000003a6488722b */ /* 0x040fe40000000088 */
[C---:B------:R-:W-:Y:S01]  /*0fe0*/  DFMA R130, R100.reuse, R68, R130 ;  /* 0x000000446482722b */ /* 0x040fe20000000082 */
[----:B------:R-:W1:Y:S01]  /*0ff0*/  LDS.128 R80, [UR4+0x20] ;  /* 0x00002004ff507984 */ /* 0x000e620008000c00 */
[C---:B------:R-:W-:Y:S02]  /*1000*/  DFMA R102, R100.reuse, R70, R102 ;  /* 0x000000466466722b */ /* 0x040fe40000000066 */
[C---:B------:R-:W-:Y:S01]  /*1010*/  DFMA R104, R100.reuse, R60, R104 ;  /* 0x0000003c6468722b */ /* 0x040fe20000000068 */
[----:B------:R-:W2:Y:S01]  /*1020*/  LDS.128 R84, [UR4+0x30] ;  /* 0x00003004ff547984 */ /* 0x000ea20008000c00 */
[----:B------:R-:W-:-:S02]  /*1030*/  DFMA R108, R100, R62, R108 ;  /* 0x0000003e646c722b */ /* 0x000fc4000000006c */
        /* <DEDUP_REMOVED lines=8> */
[----:B---3--:R-:W-:-:S02]  /*10c0*/  DFMA R120, R54, R76, R120 ;  /* 0x0000004c3678722b */ /* 0x008fc40000000078 */
[C---:B------:R-:W-:Y:S02]  /*10d0*/  DFMA R124, R54.reuse, R78, R124 ;  /* 0x0000004e367c722b */ /* 0x040fe4000000007c */
[C---:B0-----:R-:W-:Y:S01]  /*10e0*/  DFMA R128, R54.reuse, R72, R128 ;  /* 0x000000483680722b */ /* 0x041fe20000000080 */
[----:B------:R-:W-:Y:S01]  /*10f0*/  LDS.128 R76, [UR4+0xb0] ;  /* 0x0000b004ff4c7984 */ /* 0x000fe20008000c00 */
[C---:B------:R-:W-:Y:S02]  /*1100*/  DFMA R134, R54.reuse, R74, R134 ;  /* 0x0000004a3686722b */ /* 0x040fe40000000086 */
[C---:B-1----:R-:W-:Y:S01]  /*1110*/  DFMA R140, R54.reuse, R80, R140 ;  /* 0x00000050368c722b */ /* 0x042fe2000000008c */
[----:B------:R-:W0:Y:S01]  /*1120*/  LDS.128 R72, [UR4+0xa0] ;  /* 0x0000a004ff487984 */ /* 0x000e220008000c00 */
[C---:B------:R-:W-:Y:S02]  /*1130*/  DFMA R146, R54.reuse, R82, R146 ;  /* 0x000000523692722b */ /* 0x040fe40000000092 */
[C---:B--2---:R-:W-:Y:S01]  /*1140*/  DFMA R150, R54.reuse, R84, R150 ;  /* 0x000000543696722b */ /* 0x044fe20000000096 */
[----:B------:R-:W1:Y:S01]  /*1150*/  LDS.128 R80, [UR4+0xc0] ;  /* 0x0000c004ff507984 */ /* 0x000e620008000c00 */
[----:B------:R-:W-:-:S02]  /*1160*/  DFMA R152, R54, R86, R152 ;  /* 0x000000563698722b */ /* 0x000fc40000000098 */
[C---:B----4-:R-:W-:Y:S01]  /*1170*/  DFMA R154, R54.reuse, R88, R154 ;  /* 0x00000058369a722b */ /* 0x050fe2000000009a */
[----:B------:R-:W2:Y:S01]  /*1180*/  LDS.128 R84, [UR4+0xd0] ;  /* 0x0000d004ff547984 */ /* 0x000ea20008000c00 */
[C---:B------:R-:W-:Y:S02]  /*1190*/  DFMA R156, R54.reuse, R90, R156 ;  /* 0x0000005a369c722b */ /* 0x040fe4000000009c */
[C---:B-----5:R-:W-:Y:S01]  /*11a0*/  DFMA R158, R54.reuse, R92, R158 ;  /* 0x0000005c369e722b */ /* 0x060fe2000000009e */
[----:B------:R-:W3:Y:S01]  /*11b0*/  LDS.128 R88, [UR4+0xe0] ;  /* 0x0000e004ff587984 */ /* 0x000ee20008000c00 */
[C---:B------:R-:W-:Y:S02]  /*11c0*/  DFMA R160, R54.reuse, R94, R160 ;  /* 0x0000005e36a0722b */ /* 0x040fe400000000a0 */
[C---:B------:R-:W-:Y:S01]  /*11d0*/  DFMA R162, R54.reuse, R56, R162 ;  /* 0x0000003836a2722b */ /* 0x040fe200000000a2 */
[----:B------:R-:W4:Y:S01]  /*11e0*/  LDS.128 R92, [UR4+0xf0] ;  /* 0x0000f004ff5c7984 */ /* 0x000f220008000c00 */
[----:B------:R-:W-:Y:S06]  /*11f0*/  BAR.SYNC.DEFER_BLOCKING 0x0 ;  /* 0x0000000000007b1d */ /* 0x000fec0000010000 */
[----:B------:R-:W5:Y:S01]  /*1200*/  LDG.E.64 R56, desc[UR6][R48.64+0x18] ;  /* 0x0000180630387981 */ /* 0x000f62000c1e1b00 */
        /* <DEDUP_REMOVED lines=8> */
[C---:B0-----:R-:W-:Y:S01]  /*1290*/  DFMA R132, R54.reuse, R72, R132 ;  /* 0x000000483684722b */ /* 0x041fe20000000084 */
[----:B-----5:R-:W-:Y:S01]  /*12a0*/  STS.64 [R5], R56 ;  /* 0x0000003805007388 */ /* 0x020fe20000000a00 */
[----:B------:R-:W-:Y:S06]  /*12b0*/  BAR.SYNC.DEFER_BLOCKING 0x0 ;  /* 0x0000000000007b1d */ /* 0x000fec0000010000 */
[----:B------:R-:W5:Y:S01]  /*12c0*/  LDG.E.64 R96, desc[UR6][R100.64] ;  /* 0x0000000664607981 */ /* 0x000f62000c1e1b00 */
[C---:B------:R-:W-:Y:S02]  /*12d0*/  DFMA R138, R54.reuse, R74, R138 ;  /* 0x0000004a368a722b */ /* 0x040fe4000000008a */
[C---:B------:R-:W-:Y:S01]  /*12e0*/  DFMA R144, R54.reuse, R76, R144 ;  /* 0x0000004c3690722b */ /* 0x040fe20000000090 */
[----:B------:R-:W5:Y:S01]  /*12f0*/  LDS.128 R60, [UR4] ;  /* 0x00000004ff3c7984 */ /* 0x000f620008000c00 */
[----:B------:R-:W-:-:S02]  /*1300*/  DFMA R148, R54, R78, R148 ;  /* 0x0000004e3694722b */ /* 0x000fc40000000094 */
[C---:B-1----:R-:W-:Y:S01]  /*1310*/  DFMA R142, R54.reuse, R80, R142 ;  /* 0x00000050368e722b */ /* 0x042fe2000000008e */
[----:B------:R-:W0:Y:S01]  /*1320*/  LDS.128 R56, [UR4+0x10] ;  /* 0x00001004ff387984 */ /* 0x000e220008000c00 */
[C---:B------:R-:W-:Y:S02]  /*1330*/  DFMA R136, R54.reuse, R82, R136 ;  /* 0x000000523688722b */ /* 0x040fe40000000088 */
[C---:B--2---:R-:W-:Y:S01]  /*1340*/  DFMA R130, R54.reuse, R84, R130 ;  /* 0x000000543682722b */ /* 0x044fe20000000082 */
[----:B------:R-:W1:Y:S01]  /*1350*/  LDS.128 R64, [UR4+0x20] ;  /* 0x00002004ff407984 */ /* 0x000e620008000c00 */
[C---:B------:R-:W-:Y:S02]  /*1360*/  DFMA R102, R54.reuse, R86, R102 ;  /* 0x000000563666722b */ /* 0x040fe40000000066 */
[C---:B---3--:R-:W-:Y:S01]  /*1370*/  DFMA R104, R54.reuse, R88, R104 ;  /* 0x000000583668722b */ /* 0x048fe20000000068 */
[----:B------:R-:W2:Y:S01]  /*1380*/  LDS.128 R68, [UR4+0x30] ;  /* 0x00003004ff447984 */ /* 0x000ea20008000c00 */
[----:B------:R-:W-:-:S02]  /*1390*/  DFMA R108, R54, R90, R108 ;  /* 0x0000005a366c722b */ /* 0x000fc4000000006c */
[C---:B----4-:R-:W-:Y:S01]  /*13a0*/  DFMA R112, R54.reuse, R92, R112 ;  /* 0x0000005c3670722b */ /* 0x050fe20000000070 */
[----:B------:R-:W3:Y:S01]  /*13b0*/  LDS.128 R72, [UR4+0x40] ;  /* 0x00004004ff487984 */ /* 0x000ee20008000c00 */
[----:B------:R-:W-:-:S03]  /*13c0*/  DFMA R116, R54, R94, R116 ;  /* 0x0000005e3674722b */ /* 0x000fc60000000074 */
[----:B------:R-:W4:Y:S04]  /*13d0*/  LDS.128 R76, [UR4+0x50] ;  /* 0x00005004ff4c7984 */ /* 0x000f280008000c00 */
[----:B------:R-:W4:Y:S04]  /*13e0*/  LDS.128 R80, [UR4+0x60] ;  /* 0x00006004ff507984 */ /* 0x000f280008000c00 */
[----:B------:R-:W-:Y:S04]  /*13f0*/  LDS.128 R84, [UR4+0xd0] ;  /* 0x0000d004ff547984 */ /* 0x000fe80008000c00 */
[----:B------:R-:W-:Y:S04]  /*1400*/  LDS.128 R88, [UR4+0xe0] ;  /* 0x0000e004ff587984 */ /* 0x000fe80008000c00 */
[----:B------:R-:W-:Y:S01]  /*1410*/  LDS.128 R92, [UR4+0xf0] ;  /* 0x0000f004ff5c7984 */ /* 0x000fe20008000c00 */
[----:B-----5:R-:W-:-:S02]  /*1420*/  DFMA R120, R96, R60, R120 ;  /* 0x0000003c6078722b */ /* 0x020fc40000000078 */
        /* <DEDUP_REMOVED lines=10> */
[C---:B---3--:R-:W-:Y:S01]  /*14d0*/  DFMA R154, R96.reuse, R72, R154 ;  /* 0x00000048609a722b */ /* 0x048fe2000000009a */
[----:B------:R-:W2:Y:S01]  /*14e0*/  LDS.128 R68, [UR4+0xa0] ;  /* 0x0000a004ff447984 */ /* 0x000ea20008000c00 */
[C---:B------:R-:W-:Y:S02]  /*14f0*/  DFMA R156, R96.reuse, R74, R156 ;  /* 0x0000004a609c722b */ /* 0x040fe4000000009c */
[C---:B----4-:R-:W-:Y:S01]  /*1500*/  DFMA R158, R96.reuse, R76, R158 ;  /* 0x0000004c609e722b */ /* 0x050fe2000000009e */
[----:B------:R-:W3:Y:S01]  /*1510*/  LDS.128 R72, [UR4+0xb0] ;  /* 0x0000b004ff487984 */ /* 0x000ee20008000c00 */
[C---:B------:R-:W-:Y:S02]  /*1520*/  DFMA R160, R96.reuse, R78, R160 ;  /* 0x0000004e60a0722b */ /* 0x040fe400000000a0 */
[C---:B------:R-:W-:Y:S01]  /*1530*/  DFMA R162, R96.reuse, R80, R162 ;  /* 0x0000005060a2722b */ /* 0x040fe200000000a2 */
[----:B------:R-:W4:Y:S01]  /*1540*/  LDS.128 R76, [UR4+0xc0] ;  /* 0x0000c004ff4c7984 */ /* 0x000f220008000c00 */
[----:B------:R-:W-:Y:S06]  /*1550*/  BAR.SYNC.DEFER_BLOCKING 0x0 ;  /* 0x0000000000007b1d */ /* 0x000fec0000010000 */
[----:B------:R-:W5:Y:S01]  /*1560*/  LDG.E.64 R80, desc[UR6][R48.64+0x20] ;  /* 0x0000200630507981 */ /* 0x000f62000c1e1b00 */
[----:B------:R-:W-:Y:S01]  /*1570*/  IMAD.WIDE R100, R0, 0x8, R100 ;  /* 0x0000000800647825 */ /* 0x000fe200078e0264 */
[----:B0-----:R-:W-:-:S02]  /*1580*/  DFMA R106, R96, R56, R106 ;  /* 0x00000038606a722b */ /* 0x001fc4000000006a */
[C---:B------:R-:W-:Y:S02]  /*1590*/  DFMA R110, R96.reuse, R58, R110 ;  /* 0x0000003a606e722b */ /* 0x040fe4000000006e */
[C---:B------:R-:W-:Y:S02]  /*15a0*/  DFMA R114, R96.reuse, R60, R114 ;  /* 0x0000003c6072722b */ /* 0x040fe40000000072 */
[C---:B------:R-:W-:Y:S02]  /*15b0*/  DFMA R118, R96.reuse, R62, R118 ;  /* 0x0000003e6076722b */ /* 0x040fe40000000076 */
[C---:B-1----:R-:W-:Y:S02]  /*15c0*/  DFMA R122, R96.reuse, R64, R122 ;  /* 0x00000040607a722b */ /* 0x042fe4000000007a */
[C---:B------:R-:W-:Y:S02]  /*15d0*/  DFMA R126, R96.reuse, R66, R126 ;  /* 0x00000042607e722b */ /* 0x040fe4000000007e */
[----:B--2---:R-:W-:-:S02]  /*15e0*/  DFMA R132, R96, R68, R132 ;  /* 0x000000446084722b */ /* 0x004fc40000000084 */
[C---:B------:R-:W-:Y:S01]  /*15f0*/  DFMA R138, R96.reuse, R70, R138 ;  /* 0x00000046608a722b */ /* 0x040fe2000000008a */
[----:B-----5:R-:W-:Y:S01]  /*1600*/  STS.64 [R5], R80 ;  /* 0x0000005005007388 */ /* 0x020fe20000000a00 */
[----:B------:R-:W-:Y:S06]  /*1610*/  BAR.SYNC.DEFER_BLOCKING 0x0 ;  /* 0x0000000000007b1d */ /* 0x000fec0000010000 */
[----:B------:R-:W2:Y:S01]  /*1620*/  LDG.E.64 R54, desc[UR6][R100.64] ;  /* 0x0000000664367981 */ /* 0x000ea2000c1e1b00 */
[C---:B---3--:R-:W-:Y:S02]  /*1630*/  DFMA R144, R96.reuse, R72, R144 ;  /* 0x000000486090722b */ /* 0x048fe40000000090 */
[C---:B------:R-:W-:Y:S01]  /*1640*/  DFMA R148, R96.reuse, R74, R148 ;  /* 0x0000004a6094722b */ /* 0x040fe20000000094 */
[----:B------:R-:W2:Y:S01]  /*1650*/  LDS.128 R60, [UR4] ;  /* 0x00000004ff3c7984 */ /* 0x000ea20008000c00 */
[----:B----4-:R-:W-:-:S02]  /*1660*/  DFMA R142, R96, R76, R142 ;  /* 0x0000004c608e722b */ /* 0x010fc4000000008e */
[C---:B------:R-:W-:Y:S01]  /*1670*/  DFMA R136, R96.reuse, R78, R136 ;  /* 0x0000004e6088722b */ /* 0x040fe20000000088 */
[----:B------:R-:W0:Y:S01]  /*1680*/  LDS.128 R56, [UR4+0x10] ;  /* 0x00001004ff387984 */ /* 0x000e220008000c00 */
[C---:B------:R-:W-:Y:S02]  /*1690*/  DFMA R98, R96.reuse, R82, R98 ;  /* 0x000000526062722b */ /* 0x040fe40000000062 */
[C---:B------:R-:W-:Y:S01]  /*16a0*/  DFMA R130, R96.reuse, R84, R130 ;  /* 0x000000546082722b */ /* 0x040fe20000000082 */
[----:B------:R-:W1:Y:S01]  /*16b0*/  LDS.128 R64, [UR4+0x20] ;  /* 0x00002004ff407984 */ /* 0x000e620008000c00 */
[C---:B------:R-:W-:Y:S02]  /*16c0*/  DFMA R102, R96.reuse, R86, R102 ;  /* 0x000000566066722b */ /* 0x040fe40000000066 */
[C---:B------:R-:W-:Y:S01]  /*16d0*/  DFMA R104, R96.reuse, R88, R104 ;  /* 0x000000586068722b */ /* 0x040fe20000000068 */
[----:B------:R-:W3:Y:S01]  /*16e0*/  LDS.128 R68, [UR4+0x30] ;  /* 0x00003004ff447984 */ /* 0x000ee20008000c00 */
[----:B------:R-:W-:-:S02]  /*16f0*/  DFMA R108, R96, R90, R108 ;  /* 0x0000005a606c722b */ /* 0x000fc4000000006c */
[C---:B------:R-:W-:Y:S01]  /*1700*/  DFMA R112, R96.reuse, R92, R112 ;  /* 0x0000005c6070722b */ /* 0x040fe20000000070 */
[----:B------:R-:W4:Y:S01]  /*1710*/  LDS.128 R72, [UR4+0x40] ;  /* 0x00004004ff487984 */ /* 0x000f220008000c00 */
[----:B------:R-:W-:-:S03]  /*1720*/  DFMA R116, R96, R94, R116 ;  /* 0x0000005e6074722b */ /* 0x000fc60000000074 */
[----:B------:R-:W5:Y:S04]  /*1730*/  LDS.128 R76, [UR4+0x50] ;  /* 0x00005004ff4c7984 */ /* 0x000f680008000c00 */
[----:B------:R-:W5:Y:S04]  /*1740*/  LDS.128 R80, [UR4+0x60] ;  /* 0x00006004ff507984 */ /* 0x000f680008000c00 */
[----:B------:R-:W-:Y:S04]  /*1750*/  LDS.128 R84, [UR4+0xd0] ;  /* 0x0000d004ff547984 */ /* 0x000fe80008000c00 */
[----:B------:R-:W-:Y:S04]  /*1760*/  LDS.128 R88, [UR4+0xe0] ;  /* 0x0000e004ff587984 */ /* 0x000fe80008000c00 */
[----:B------:R-:W-:Y:S01]  /*1770*/  LDS.128 R92, [UR4+0xf0] ;  /* 0x0000f004ff5c7984 */ /* 0x000fe20008000c00 */
[----:B--2---:R-:W-:-:S02]  /*1780*/  DFMA R120, R54, R60, R120 ;  /* 0x0000003c3678722b */ /* 0x004fc40000000078 */
[C---:B------:R-:W-:Y:S02]  /*1790*/  DFMA R124, R54.reuse, R62, R124 ;  /* 0x0000003e367c722b */ /* 0x040fe4000000007c */
[C---:B0-----:R-:W-:Y:S01]  /*17a0*/  DFMA R128, R54.reuse, R56, R128 ;  /* 0x000000383680722b */ /* 0x041fe20000000080 */
[----:B------:R-:W-:Y:S01]  /*17b0*/  LDS.128 R60, [UR4+0x80] ;  /* 0x00008004ff3c7984 */ /* 0x000fe20008000c00 */
[C---:B------:R-:W-:Y:S02]  /*17c0*/  DFMA R134, R54.reuse, R58, R134 ;  /* 0x0000003a3686722b */ /* 0x040fe40000000086 */
[C---:B-1----:R-:W-:Y:S01]  /*17d0*/  DFMA R140, R54.reuse, R64, R140 ;  /* 0x00000040368c722b */ /* 0x042fe2000000008c */
[----:B------:R-:W0:Y:S01]  /*17e0*/  LDS.128 R56, [UR4+0x70] ;  /* 0x00007004ff387984 */ /* 0x000e220008000c00 */
[C---:B------:R-:W-:Y:S02]  /*17f0*/  DFMA R146, R54.reuse, R66, R146 ;  /* 0x000000423692722b */ /* 0x040fe40000000092 */
[C---:B---3--:R-:W-:Y:S01]  /*1800*/  DFMA R150, R54.reuse, R68, R150 ;  /* 0x000000443696722b */ /* 0x048fe20000000096 */
        /* <DEDUP_REMOVED lines=1364> */
[C---:B0-----:R-:W-:Y:S02]  /*6d50*/  DFMA R106, R96.reuse, R56, R106 ;  /* 0x00000038606a722b */ /* 0x041fe4000000006a */
[C---:B------:R-:W-:Y:S02]  /*6d60*/  DFMA R110, R96.reuse, R58, R110 ;  /* 0x0000003a606e722b */ /* 0x040fe4000000006e */
[C---:B------:R-:W-:Y:S02]  /*6d70*/  DFMA R114, R96.reuse, R60, R114 ;  /* 0x0000003c6072722b */ /* 0x040fe40000000072 */
[C---:B------:R-:W-:Y:S02]  /*6d80*/  DFMA R118, R96.reuse, R62, R118 ;  /* 0x0000003e6076722b */ /* 0x040fe40000000076 */
[C---:B-1----:R-:W-:Y:S02]  /*6d90*/  DFMA R122, R96.reuse, R64, R122 ;  /* 0x00000040607a722b */ /* 0x042fe4000000007a */
[----:B------:R-:W-:-:S02]  /*6da0*/  DFMA R126, R96, R66, R126 ;  /* 0x00000042607e722b */ /* 0x000fc4000000007e */
[C---:B--2---:R-:W-:Y:S01]  /*6db0*/  DFMA R132, R96.reuse, R68, R132 ;  /* 0x000000446084722b */ /* 0x044fe20000000084 */
[----:B-----5:R-:W-:Y:S01]  /*6dc0*/  STS.64 [R5], R80 ;  /* 0x0000005005007388 */ /* 0x020fe20000000a00 */
[----:B------:R-:W-:Y:S06]  /*6dd0*/  BAR.SYNC.DEFER_BLOCKING 0x0 ;  /* 0x0000000000007b1d */ /* 0x000fec0000010000 */
[----:B------:R-:W2:Y:S01]  /*6de0*/  LDG.E.64 R54, desc[UR6][R100.64] ;  /* 0x0000000664367981 */ /* 0x000ea2000c1e1b00 */
[C---:B------:R-:W-:Y:S02]  /*6df0*/  DFMA R138, R96.reuse, R70, R138 ;  /* 0x00000046608a722b */ /* 0x040fe4000000008a */
[C---:B---3--:R-:W-:Y:S01]  /*6e00*/  DFMA R144, R96.reuse, R72, R144 ;  /* 0x000000486090722b */ /* 0x048fe20000000090 */
[----:B------:R-:W2:Y:S01]  /*6e10*/  LDS.128 R56, [UR4] ;  /* 0x00000004ff387984 */ /* 0x000ea20008000c00 */
[----:B------:R-:W-:-:S02]  /*6e20*/  DFMA R148, R96, R74, R148 ;  /* 0x0000004a6094722b */ /* 0x000fc40000000094 */
[C---:B----4-:R-:W-:Y:S01]  /*6e30*/  DFMA R142, R96.reuse, R76, R142 ;  /* 0x0000004c608e722b */ /* 0x050fe2000000008e */
        /* <DEDUP_REMOVED lines=12> */
[----:B------:R-:W-:Y:S04]  /*6f00*/  LDS.128 R92, [UR4+0x90] ;  /* 0x00009004ff5c7984 */ /* 0x000fe80008000c00 */
[----:B------:R-:W-:Y:S04]  /*6f10*/  LDS.128 R76, [UR4+0xc0] ;  /* 0x0000c004ff4c7984 */ /* 0x000fe80008000c00 */
[----:B------:R-:W-:Y:S04]  /*6f20*/  LDS.128 R84, [UR4+0xe0] ;  /* 0x0000e004ff547984 */ /* 0x000fe80008000c00 */
[----:B------:R-:W-:Y:S01]  /*6f30*/  LDS.128 R88, [UR4+0xf0] ;  /* 0x0000f004ff587984 */ /* 0x000fe20008000c00 */
[----:B--2---:R-:W-:-:S02]  /*6f40*/  DFMA R164, R54, R56, R120 ;  /* 0x0000003836a4722b */ /* 0x004fc40000000078 */
[C---:B------:R-:W-:Y:S02]  /*6f50*/  DFMA R124, R54.reuse, R58, R124 ;  /* 0x0000003a367c722b */ /* 0x040fe4000000007c */
[C---:B0-----:R-:W-:Y:S01]  /*6f60*/  DFMA R128, R54.reuse, R60, R128 ;  /* 0x0000003c3680722b */ /* 0x041fe20000000080 */
[----:B------:R-:W0:Y:S01]  /*6f70*/  LDS.128 R56, [UR4+0x60] ;  /* 0x00006004ff387984 */ /* 0x000e220008000c00 */
[C---:B------:R-:W-:Y:S02]  /*6f80*/  DFMA R134, R54.reuse, R62, R134 ;  /* 0x0000003e3686722b */ /* 0x040fe40000000086 */
[C---:B-1----:R-:W-:Y:S01]  /*6f90*/  DFMA R140, R54.reuse, R64, R140 ;  /* 0x00000040368c722b */ /* 0x042fe2000000008c */
[----:B------:R-:W-:Y:S01]  /*6fa0*/  LDS.128 R60, [UR4+0xa0] ;  /* 0x0000a004ff3c7984 */ /* 0x000fe20008000c00 */
[C---:B------:R-:W-:Y:S02]  /*6fb0*/  DFMA R146, R54.reuse, R66, R146 ;  /* 0x000000423692722b */ /* 0x040fe40000000092 */
[C---:B---3--:R-:W-:Y:S01]  /*6fc0*/  DFMA R150, R54.reuse, R68, R150 ;  /* 0x000000443696722b */ /* 0x048fe20000000096 */
[----:B------:R-:W-:Y:S01]  /*6fd0*/  LDS.128 R64, [UR4+0x70] ;  /* 0x00007004ff407984 */ /* 0x000fe20008000c00 */
[----:B------:R-:W-:-:S02]  /*6fe0*/  DFMA R152, R54, R70, R152 ;  /* 0x000000463698722b */ /* 0x000fc40000000098 */
[C---:B----4-:R-:W-:Y:S01]  /*6ff0*/  DFMA R154, R54.reuse, R72, R154 ;  /* 0x00000048369a722b */ /* 0x050fe2000000009a */
[----:B------:R-:W1:Y:S01]  /*7000*/  LDS.128 R68, [UR4+0x80] ;  /* 0x00008004ff447984 */ /* 0x000e620008000c00 */
[C---:B------:R-:W-:Y:S02]  /*7010*/  DFMA R156, R54.reuse, R74, R156 ;  /* 0x0000004a369c722b */ /* 0x040fe4000000009c */
[C---:B-----5:R-:W-:Y:S01]  /*7020*/  DFMA R158, R54.reuse, R80, R158 ;  /* 0x00000050369e722b */ /* 0x060fe2000000009e */
[----:B------:R-:W2:Y:S01]  /*7030*/  LDS.128 R72, [UR4+0xb0] ;  /* 0x0000b004ff487984 */ /* 0x000ea20008000c00 */
[----:B------:R-:W-:-:S03]  /*7040*/  DFMA R160, R54, R82, R160 ;  /* 0x0000005236a0722b */ /* 0x000fc600000000a0 */
[----:B------:R-:W3:Y:S01]  /*7050*/  LDS.128 R80, [UR4+0xd0] ;  /* 0x0000d004ff507984 */ /* 0x000ee20008000c00 */
[----:B------:R-:W-:Y:S06]  /*7060*/  BAR.SYNC.DEFER_BLOCKING 0x0 ;  /* 0x0000000000007b1d */ /* 0x000fec0000010000 */
[----:B------:R-:W4:Y:S01]  /*7070*/  LDG.E.64 R48, desc[UR6][R48.64+0xf8] ;  /* 0x0000f80630307981 */ /* 0x000f22000c1e1b00 */
[----:B------:R-:W-:Y:S01]  /*7080*/  IMAD.WIDE R120, R0, 0x8, R100 ;  /* 0x0000000800787825 */ /* 0x000fe200078e0264 */
[C---:B0-----:R-:W-:Y:S02]  /*7090*/  DFMA R162, R54.reuse, R56, R162 ;  /* 0x0000003836a2722b */ /* 0x041fe400000000a2 */
[----:B------:R-:W-:-:S02]  /*70a0*/  DFMA R166, R54, R58, R98 ;  /* 0x0000003a36a6722b */ /* 0x000fc40000000062 */
[C---:B-1----:R-:W-:Y:S02]  /*70b0*/  DFMA R176, R54.reuse, R68, R114 ;  /* 0x0000004436b0722b */ /* 0x042fe40000000072 */
[C---:B------:R-:W-:Y:S02]  /*70c0*/  DFMA R178, R54.reuse, R70, R118 ;  /* 0x0000004636b2722b */ /* 0x040fe40000000076 */
[C---:B------:R-:W-:Y:S02]  /*70d0*/  DFMA R122, R54.reuse, R92, R122 ;  /* 0x0000005c367a722b */ /* 0x040fe4000000007a */
[C---:B------:R-:W-:Y:S01]  /*70e0*/  DFMA R180, R54.reuse, R94, R126 ;  /* 0x0000005e36b4722b */ /* 0x040fe2000000007e */
[----:B----4-:R-:W-:Y:S01]  /*70f0*/  STS.64 [R5], R48 ;  /* 0x0000003005007388 */ /* 0x010fe20000000a00 */
[----:B------:R-:W-:Y:S06]  /*7100*/  BAR.SYNC.DEFER_BLOCKING 0x0 ;  /* 0x0000000000007b1d */ /* 0x000fec0000010000 */
[----:B------:R-:W4:Y:S01]  /*7110*/  LDG.E.64 R120, desc[UR6][R120.64] ;  /* 0x0000000678787981 */ /* 0x000f22000c1e1b00 */
[C---:B------:R-:W-:Y:S01]  /*7120*/  DFMA R172, R54.reuse, R64, R106 ;  /* 0x0000004036ac722b */ /* 0x040fe2000000006a */
[----:B------:R-:W-:Y:S01]  /*7130*/  IADD3 R4, PT, PT, R4, 0x20, RZ ;  /* 0x0000002004047810 */ /* 0x000fe20007ffe0ff */
[C---:B------:R-:W-:Y:S01]  /*7140*/  DFMA R174, R54.reuse, R66, R110 ;  /* 0x0000004236ae722b */ /* 0x040fe2000000006e */
[----:B------:R-:W4:Y:S01]  /*7150*/  LDS.128 R96, [UR4] ;  /* 0x00000004ff607984 */ /* 0x000f220008000c00 */
[C---:B------:R-:W-:Y:S01]  /*7160*/  DFMA R182, R54.reuse, R60, R132 ;  /* 0x0000003c36b6722b */ /* 0x040fe20000000084 */
[----:B------:R-:W-:Y:S01]  /*7170*/  ISETP.GE.AND P0, PT, R4, UR8, PT ;  /* 0x0000000804007c0c */ /* 0x000fe2000bf06270 */
[C---:B------:R-:W-:Y:S01]  /*7180*/  DFMA R138, R54.reuse, R62, R138 ;  /* 0x0000003e368a722b */ /* 0x040fe2000000008a */
[----:B------:R-:W0:Y:S01]  /*7190*/  LDS.128 R92, [UR4+0x10] ;  /* 0x00001004ff5c7984 */ /* 0x000e220008000c00 */
[----:B--2---:R-:W-:-:S02]  /*71a0*/  DFMA R184, R54, R72, R144 ;  /* 0x0000004836b8722b */ /* 0x004fc40000000090 */
[C---:B------:R-:W-:Y:S01]  /*71b0*/  DFMA R148, R54.reuse, R74, R148 ;  /* 0x0000004a3694722b */ /* 0x040fe20000000094 */
[----:B------:R-:W1:Y:S01]  /*71c0*/  LDS.128 R68, [UR4+0x20] ;  /* 0x00002004ff447984 */ /* 0x000e620008000c00 */
[C---:B------:R-:W-:Y:S02]  /*71d0*/  DFMA R142, R54.reuse, R76, R142 ;  /* 0x0000004c368e722b */ /* 0x040fe4000000008e */
[C---:B------:R-:W-:Y:S01]  /*71e0*/  DFMA R136, R54.reuse, R78, R136 ;  /* 0x0000004e3688722b */ /* 0x040fe20000000088 */
[----:B------:R-:W2:Y:S01]  /*71f0*/  LDS.128 R56, [UR4+0x30] ;  /* 0x00003004ff387984 */ /* 0x000ea20008000c00 */
[C---:B---3--:R-:W-:Y:S02]  /*7200*/  DFMA R80, R54.reuse, R80, R130 ;  /* 0x000000503650722b */ /* 0x048fe40000000082 */
[C---:B------:R-:W-:Y:S01]  /*7210*/  DFMA R82, R54.reuse, R82, R102 ;  /* 0x000000523652722b */ /* 0x040fe20000000066 */
[----:B------:R-:W3:Y:S01]  /*7220*/  LDS.128 R168, [UR4+0x60] ;  /* 0x00006004ffa87984 */ /* 0x000ee20008000c00 */
[----:B------:R-:W-:-:S02]  /*7230*/  DFMA R84, R54, R84, R104 ;  /* 0x000000543654722b */ /* 0x000fc40000000068 */
[C---:B------:R-:W-:Y:S01]  /*7240*/  DFMA R86, R54.reuse, R86, R108 ;  /* 0x000000563656722b */ /* 0x040fe2000000006c */
[----:B------:R-:W-:Y:S01]  /*7250*/  LDS.128 R64, [UR4+0x40] ;  /* 0x00004004ff407984 */ /* 0x000fe20008000c00 */
[C---:B------:R-:W-:Y:S02]  /*7260*/  DFMA R88, R54.reuse, R88, R112 ;  /* 0x000000583658722b */ /* 0x040fe40000000070 */
[----:B------:R-:W-:Y:S01]  /*7270*/  DFMA R54, R54, R90, R116 ;  /* 0x0000005a3636722b */ /* 0x000fe20000000074 */
[----:B------:R-:W5:Y:S04]  /*7280*/  LDS.128 R108, [UR4+0x70] ;  /* 0x00007004ff6c7984 */ /* 0x000f680008000c00 */
[----:B------:R-:W5:Y:S04]  /*7290*/  LDS.128 R60, [UR4+0x50] ;  /* 0x00005004ff3c7984 */ /* 0x000f680008000c00 */
[----:B------:R-:W5:Y:S04]  /*72a0*/  LDS.128 R116, [UR4+0x80] ;  /* 0x00008004ff747984 */ /* 0x000f680008000c00 */
[----:B------:R-:W5:Y:S04]  /*72b0*/  LDS.128 R100, [UR4+0xd0] ;  /* 0x0000d004ff647984 */ /* 0x000f680008000c00 */
[----:B------:R-:W5:Y:S04]  /*72c0*/  LDS.128 R104, [UR4+0xe0] ;  /* 0x0000e004ff687984 */ /* 0x000f680008000c00 */
[----:B------:R-:W-:Y:S01]  /*72d0*/  LDS.128 R112, [UR4+0xf0] ;  /* 0x0000f004ff707984 */ /* 0x000fe20008000c00 */
[----:B----4-:R-:W-:-:S02]  /*72e0*/  DFMA R72, R120, R98, R124 ;  /* 0x000000627848722b */ /* 0x010fc4000000007c */
[C---:B0-----:R-:W-:Y:S01]  /*72f0*/  DFMA R76, R120.reuse, R94, R134 ;  /* 0x0000005e784c722b */ /* 0x041fe20000000086 */
[----:B------:R-:W0:Y:S01]  /*7300*/  LDS.128 R124, [UR4+0x90] ;  /* 0x00009004ff7c7984 */ /* 0x000e220008000c00 */
[C---:B-1----:R-:W-:Y:S02]  /*7310*/  DFMA R70, R120.reuse, R70, R146 ;  /* 0x000000467846722b */ /* 0x042fe40000000092 */
[C---:B--2---:R-:W-:Y:S01]  /*7320*/  DFMA R150, R120.reuse, R56, R150 ;  /* 0x000000387896722b */ /* 0x044fe20000000096 */
[----:B------:R-:W1:Y:S01]  /*7330*/  LDS.128 R132, [UR4+0xa0] ;  /* 0x0000a004ff847984 */ /* 0x000e620008000c00 */
[C---:B------:R-:W-:Y:S02]  /*7340*/  DFMA R152, R120.reuse, R58, R152 ;  /* 0x0000003a7898722b */ /* 0x040fe40000000098 */
[C---:B---3--:R-:W-:Y:S01]  /*7350*/  DFMA R162, R120.reuse, R168, R162 ;  /* 0x000000a878a2722b */ /* 0x048fe200000000a2 */
[----:B------:R-:W2:Y:S01]  /*7360*/  LDS.128 R144, [UR4+0xb0] ;  /* 0x0000b004ff907984 */ /* 0x000ea20008000c00 */
[----:B------:R-:W-:-:S02]  /*7370*/  DFMA R48, R120, R96, R164 ;  /* 0x000000607830722b */ /* 0x000fc400000000a4 */
[C---:B------:R-:W-:Y:S01]  /*7380*/  DFMA R74, R120.reuse, R92, R128 ;  /* 0x0000005c784a722b */ /* 0x040fe20000000080 */
[----:B------:R-:W3:Y:S01]  /*7390*/  LDS.128 R56, [UR4+0xc0] ;  /* 0x0000c004ff387984 */ /* 0x000ee20008000c00 */
[C---:B------:R-:W-:Y:S02]  /*73a0*/  DFMA R170, R120.reuse, R170, R166 ;  /* 0x000000aa78aa722b */ /* 0x040fe400000000a6 */
[C---:B-----5:R-:W-:Y:S02]  /*73b0*/  DFMA R168, R120.reuse, R108, R172 ;  /* 0x0000006c78a8722b */ /* 0x060fe400000000ac */
[C---:B------:R-:W-:Y:S02]  /*73c0*/  DFMA R68, R120.reuse, R68, R140 ;  /* 0x000000447844722b */ /* 0x040fe4000000008c */
[C---:B------:R-:W-:Y:S02]  /*73d0*/  DFMA R154, R120.reuse, R64, R154 ;  /* 0x00000040789a722b */ /* 0x040fe4000000009a */
[----:B------:R-:W-:-:S02]  /*73e0*/  DFMA R156, R120, R66, R156 ;  /* 0x00000042789c722b */ /* 0x000fc4000000009c */
[C---:B------:R-:W-:Y:S02]  /*73f0*/  DFMA R158, R120.reuse, R60, R158 ;  /* 0x0000003c789e722b */ /* 0x040fe4000000009e */
[C---:B------:R-:W-:Y:S02]  /*7400*/  DFMA R160, R120.reuse, R62, R160 ;  /* 0x0000003e78a0722b */ /* 0x040fe400000000a0 */
[C---:B------:R-:W-:Y:S02]  /*7410*/  DFMA R110, R120.reuse, R110, R174 ;  /* 0x0000006e786e722b */ /* 0x040fe400000000ae */
[C---:B------:R-:W-:Y:S02]  /*7420*/  DFMA R166, R120.reuse, R116, R176 ;  /* 0x0000007478a6722b */ /* 0x040fe400000000b0 */
[C---:B------:R-:W-:Y:S02]  /*7430*/  DFMA R118, R120.reuse, R118, R178 ;  /* 0x000000767876722b */ /* 0x040fe400000000b2 */
[----:B------:R-:W-:-:S02]  /*7440*/  DFMA R92, R120, R100, R80 ;  /* 0x00000064785c722b */ /* 0x000fc40000000050 */
[C---:B------:R-:W-:Y:S02]  /*7450*/  DFMA R102, R120.reuse, R102, R82 ;  /* 0x000000667866722b */ /* 0x040fe40000000052 */
[C---:B------:R-:W-:Y:S02]  /*7460*/  DFMA R104, R120.reuse, R104, R84 ;  /* 0x000000687868722b */ /* 0x040fe40000000054 */
[C---:B------:R-:W-:Y:S02]  /*7470*/  DFMA R108, R120.reuse, R106, R86 ;  /* 0x0000006a786c722b */ /* 0x040fe40000000056 */
[C---:B0-----:R-:W-:Y:S02]  /*7480*/  DFMA R164, R120.reuse, R124, R122 ;  /* 0x0000007c78a4722b */ /* 0x041fe4000000007a */
[C---:B------:R-:W-:Y:S02]  /*7490*/  DFMA R126, R120.reuse, R126, R180 ;  /* 0x0000007e787e722b */ /* 0x040fe400000000b4 */
[----:B-1----:R-:W-:-:S02]  /*74a0*/  DFMA R132, R120, R132, R182 ;  /* 0x000000847884722b */ /* 0x002fc400000000b6 */
[C---:B------:R-:W-:Y:S02]  /*74b0*/  DFMA R138, R120.reuse, R134, R138 ;  /* 0x00000086788a722b */ /* 0x040fe4000000008a */
[C---:B--2---:R-:W-:Y:S02]  /*74c0*/  DFMA R144, R120.reuse, R144, R184 ;  /* 0x000000907890722b */ /* 0x044fe400000000b8 */
[C---:B------:R-:W-:Y:S02]  /*74d0*/  DFMA R148, R120.reuse, R146, R148 ;  /* 0x000000927894722b */ /* 0x040fe40000000094 */
[C---:B---3--:R-:W-:Y:S02]  /*74e0*/  DFMA R94, R120.reuse, R56, R142 ;  /* 0x00000038785e722b */ /* 0x048fe4000000008e */
[C---:B------:R-:W-:Y:S02]  /*74f0*/  DFMA R136, R120.reuse, R58, R136 ;  /* 0x0000003a7888722b */ /* 0x040fe40000000088 */
[----:B------:R-:W-:-:S02]  /*7500*/  DFMA R112, R120, R112, R88 ;  /* 0x000000707870722b */ /* 0x000fc40000000058 */
[----:B------:R-:W-:Y:S01]  /*7510*/  DFMA R54, R120, R114, R54 ;  /* 0x000000727836722b */ /* 0x000fe20000000036 */
[----:B------:R-:W-:Y:S10]  /*7520*/  @!P0 BRA `(.L_x_1) ;  /* 0xffffff9000cc8947 */ /* 0x000ff4000383ffff */
.L_x_0:
[----:B------:R-:W2:Y:S02]  /*7530*/  LDG.E.64 R2, desc[UR6][R8.64] ;  /* 0x0000000608027981 */ /* 0x000ea4000c1e1b00 */
[----:B--2---:R-:W-:-:S07]  /*7540*/  DADD R2, R2, R48 ;  /* 0x0000000002027229 */ /* 0x004fce0000000030 */
[----:B------:R1:W-:Y:S04]  /*7550*/  STG.E.64 desc[UR6][R8.64], R2 ;  /* 0x0000000208007986 */ /* 0x0003e8000c101b06 */
[----:B0-----:R-:W2:Y:S02]  /*7560*/  LDG.E.64 R4, desc[UR6][R10.64] ;  /* 0x000000060a047981 */ /* 0x001ea4000c1e1b00 */
[----:B--2---:R-:W-:-:S07]  /*7570*/  DADD R4, R4, R72 ;  /* 0x0000000004047229 */ /* 0x004fce0000000048 */
[----:B------:R0:W-:Y:S04]  /*7580*/  STG.E.64 desc[UR6][R10.64], R4 ;  /* 0x000000040a007986 */ /* 0x0001e8000c101b06 */
[----:B------:R-:W2:Y:S02]  /*7590*/  LDG.E.64 R6, desc[UR6][R12.64] ;  /* 0x000000060c067981 */ /* 0x000ea4000c1e1b00 */
[----:B--2---:R-:W-:-:S07]  /*75a0*/  DADD R6, R6, R74 ;  /* 0x0000000006067229 */ /* 0x004fce000000004a */
[----:B------:R-:W-:Y:S04]  /*75b0*/  STG.E.64 desc[UR6][R12.64], R6 ;  /* 0x000000060c007986 */ /* 0x000fe8000c101b06 */
[----:B------:R-:W2:Y:S02]  /*75c0*/  LDG.E.64 R48, desc[UR6][R14.64] ;  /* 0x000000060e307981 */ /* 0x000ea4000c1e1b00 */
[----:B--2---:R-:W-:-:S07]  /*75d0*/  DADD R48, R48, R76 ;  /* 0x0000000030307229 */ /* 0x004fce000000004c */
[----:B------:R-:W-:Y:S04]  /*75e0*/  STG.E.64 desc[UR6][R14.64], R48 ;  /* 0x000000300e007986 */ /* 0x000fe8000c101b06 */
[----:B------:R-:W2:Y:S02]  /*75f0*/  LDG.E.64 R56, desc[UR6][R16.64] ;  /* 0x0000000610387981 */ /* 0x000ea4000c1e1b00 */
[----:B--2---:R-:W-:-:S07]  /*7600*/  DADD R56, R56, R68 ;  /* 0x0000000038387229 */ /* 0x004fce0000000044 */
[----:B------:R-:W-:Y:S04]  /*7610*/  STG.E.64 desc[UR6][R16.64], R56 ;  /* 0x0000003810007986 */ /* 0x000fe8000c101b06 */
[----:B-1----:R-:W2:Y:S02]  /*7620*/  LDG.E.64 R2, desc[UR6][R18.64] ;  /* 0x0000000612027981 */ /* 0x002ea4000c1e1b00 */
[----:B--2---:R-:W-:-:S07]  /*7630*/  DADD R2, R2, R70 ;  /* 0x0000000002027229 */ /* 0x004fce0000000046 */
[----:B------:R1:W-:Y:S04]  /*7640*/  STG.E.64 desc[UR6][R18.64], R2 ;  /* 0x0000000212007986 */ /* 0x0003e8000c101b06 */
[----:B0-----:R-:W2:Y:S01]  /*7650*/  LDG.E.64 R4, desc[UR6][R20.64] ;  /* 0x0000000614047981 */ /* 0x001ea2000c1e1b00 */
[----:B-1----:R-:W0:Y:S01]  /*7660*/  LDC R19, c[0x0][0x3a0] ;  /* 0x0000e800ff137b82 */ /* 0x002e220000000800 */
[----:B--2---:R-:W-:-:S07]  /*7670*/  DADD R4, R4, R150 ;  /* 0x0000000004047229 */ /* 0x004fce0000000096 */
[----:B------:R1:W-:Y:S04]  /*7680*/  STG.E.64 desc[UR6][R20.64], R4 ;  /* 0x0000000414007986 */ /* 0x0003e8000c101b06 */
[----:B------:R-:W2:Y:S02]  /*7690*/  LDG.E.64 R6, desc[UR6][R22.64] ;  /* 0x0000000616067981 */ /* 0x000ea4000c1e1b00 */
[----:B--2---:R-:W-:-:S07]  /*76a0*/  DADD R6, R6, R152 ;  /* 0x0000000006067229 */ /* 0x004fce0000000098 */
[----:B------:R2:W-:Y:S04]  /*76b0*/  STG.E.64 desc[UR6][R22.64], R6 ;  /* 0x0000000616007986 */ /* 0x0005e8000c101b06 */
[----:B------:R-:W3:Y:S02]  /*76c0*/  LDG.E.64 R10, desc[UR6][R24.64] ;  /* 0x00000006180a7981 */ /* 0x000ee4000c1e1b00 */
[----:B---3--:R-:W-:-:S07]  /*76d0*/  DADD R10, R10, R154 ;  /* 0x000000000a0a7229 */ /* 0x008fce000000009a */
[----:B------:R3:W-:Y:S04]  /*76e0*/  STG.E.64 desc[UR6][R24.64], R10 ;  /* 0x0000000a18007986 */ /* 0x0007e8000c101b06 */
[----:B------:R-:W4:Y:S02]  /*76f0*/  LDG.E.64 R12, desc[UR6][R26.64] ;  /* 0x000000061a0c7981 */ /* 0x000f24000c1e1b00 */
[----:B----4-:R-:W-:-:S07]  /*7700*/  DADD R12, R12, R156 ;  /* 0x000000000c0c7229 */ /* 0x010fce000000009c */
[----:B------:R4:W-:Y:S04]  /*7710*/  STG.E.64 desc[UR6][R26.64], R12 ;  /* 0x0000000c1a007986 */ /* 0x0009e8000c101b06 */
[----:B------:R-:W5:Y:S02]  /*7720*/  LDG.E.64 R2, desc[UR6][R28.64] ;  /* 0x000000061c027981 */ /* 0x000f64000c1e1b00 */
[----:B-----5:R-:W-:-:S07]  /*7730*/  DADD R2, R2, R158 ;  /* 0x0000000002027229 */ /* 0x020fce000000009e */
[----:B------:R5:W-:Y:S04]  /*7740*/  STG.E.64 desc[UR6][R28.64], R2 ;  /* 0x000000021c007986 */ /* 0x000be8000c101b06 */
[----:B-1----:R-:W2:Y:S02]  /*7750*/  LDG.E.64 R4, desc[UR6][R30.64] ;  /* 0x000000061e047981 */ /* 0x002ea4000c1e1b00 */
[----:B--2---:R-:W-:-:S07]  /*7760*/  DADD R4, R4, R160 ;  /* 0x0000000004047229 */ /* 0x004fce00000000a0 */
[----:B------:R1:W-:Y:S04]  /*7770*/  STG.E.64 desc[UR6][R30.64], R4 ;  /* 0x000000041e007986 */ /* 0x0003e8000c101b06 */
[----:B------:R-:W2:Y:S02]  /*7780*/  LDG.E.64 R6, desc[UR6][R32.64] ;  /* 0x0000000620067981 */ /* 0x000ea4000c1e1b00 */
[----:B--2---:R-:W-:-:S07]  /*7790*/  DADD R6, R6, R162 ;  /* 0x0000000006067229 */ /* 0x004fce00000000a2 */
[----:B------:R2:W-:Y:S04]  /*77a0*/  STG.E.64 desc[UR6][R32.64], R6 ;  /* 0x0000000620007986 */ /* 0x0005e8000c101b06 */
[----:B---3--:R-:W3:Y:S02]  /*77b0*/  LDG.E.64 R10, desc[UR6][R34.64] ;  /* 0x00000006220a7981 */ /* 0x008ee4000c1e1b00 */
[----:B---3--:R-:W-:-:S07]  /*77c0*/  DADD R10, R10, R170 ;  /* 0x000000000a0a7229 */ /* 0x008fce00000000aa */
[----:B------:R3:W-:Y:S04]  /*77d0*/  STG.E.64 desc[UR6][R34.64], R10 ;  /* 0x0000000a22007986 */ /* 0x0007e8000c101b06 */
[----:B----4-:R-:W4:Y:S02]  /*77e0*/  LDG.E.64 R12, desc[UR6][R36.64] ;  /* 0x00000006240c7981 */ /* 0x010f24000c1e1b00 */
[----:B----4-:R-:W-:-:S07]  /*77f0*/  DADD R12, R12, R168 ;  /* 0x000000000c0c7229 */ /* 0x010fce00000000a8 */
[----:B------:R4:W-:Y:S04]  /*7800*/  STG.E.64 desc[UR6][R36.64], R12 ;  /* 0x0000000c24007986 */ /* 0x0009e8000c101b06 */
[----:B-----5:R-:W5:Y:S02]  /*7810*/  LDG.E.64 R2, desc[UR6][R38.64] ;  /* 0x0000000626027981 */ /* 0x020f64000c1e1b00 */
[----:B-----5:R-:W-:-:S07]  /*7820*/  DADD R2, R2, R110 ;  /* 0x0000000002027229 */ /* 0x020fce000000006e */
[----:B------:R5:W-:Y:S04]  /*7830*/  STG.E.64 desc[UR6][R38.64], R2 ;  /* 0x0000000226007986 */ /* 0x000be8000c101b06 */
[----:B-1----:R-:W2:Y:S02]  /*7840*/  LDG.E.64 R4, desc[UR6][R40.64] ;  /* 0x0000000628047981 */ /* 0x002ea4000c1e1b00 */
[----:B--2---:R-:W-:-:S07]  /*7850*/  DADD R4, R4, R166 ;  /* 0x0000000004047229 */ /* 0x004fce00000000a6 */
[----:B------:R1:W-:Y:S04]  /*7860*/  STG.E.64 desc[UR6][R40.64], R4 ;  /* 0x0000000428007986 */ /* 0x0003e8000c101b06 */
[----:B------:R-:W2:Y:S01]  /*7870*/  LDG.E.64 R6, desc[UR6][R42.64] ;  /* 0x000000062a067981 */ /* 0x000ea2000c1e1b00 */
[----:B0-----:R-:W-:-:S04]  /*7880*/  IMAD.WIDE R8, R19, 0x8, R8 ;  /* 0x0000000813087825 */ /* 0x001fc800078e0208 */
[----:B------:R-:W-:-:S04]  /*7890*/  IMAD.WIDE R8, R19, 0x8, R8 ;  /* 0x0000000813087825 */ /* 0x000fc800078e0208 */
[----:B------:R-:W-:-:S04]  /*78a0*/  IMAD.WIDE R8, R19, 0x8, R8 ;  /* 0x0000000813087825 */ /* 0x000fc800078e0208 */
[----:B------:R-:W-:-:S04]  /*78b0*/  IMAD.WIDE R8, R19, 0x8, R8 ;  /* 0x0000000813087825 */ /* 0x000fc800078e0208 */
[----:B------:R-:W-:-:S04]  /*78c0*/  IMAD.WIDE R8, R19, 0x8, R8 ;  /* 0x0000000813087825 */ /* 0x000fc800078e0208 */
[----:B------:R-:W-:-:S04]  /*78d0*/  IMAD.WIDE R8, R19, 0x8, R8 ;  /* 0x0000000813087825 */ /* 0x000fc800078e0208 */
[----:B------:R-:W-:-:S04]  /*78e0*/  IMAD.WIDE R8, R19, 0x8, R8 ;  /* 0x0000000813087825 */ /* 0x000fc800078e0208 */
[----:B------:R-:W-:-:S04]  /*78f0*/  IMAD.WIDE R8, R19, 0x8, R8 ;  /* 0x0000000813087825 */ /* 0x000fc800078e0208 */
[----:B------:R-:W-:Y:S01]  /*7900*/  IMAD.WIDE R8, R19, 0x8, R8 ;  /* 0x0000000813087825 */ /* 0x000fe200078e0208 */
[----:B--2---:R-:W-:-:S07]  /*7910*/  DADD R6, R6, R118 ;  /* 0x0000000006067229 */ /* 0x004fce0000000076 */
[----:B------:R0:W-:Y:S04]  /*7920*/  STG.E.64 desc[UR6][R42.64], R6 ;  /* 0x000000062a007986 */ /* 0x0001e8000c101b06 */
[----:B---3--:R-:W2:Y:S01]  /*7930*/  LDG.E.64 R10, desc[UR6][R44.64] ;  /* 0x000000062c0a7981 */ /* 0x008ea2000c1e1b00 */
[----:B------:R-:W-:-:S04]  /*7940*/  IMAD.WIDE R8, R19, 0x8, R8 ;  /* 0x0000000813087825 */ /* 0x000fc800078e0208 */
        /* <DEDUP_REMOVED lines=8> */
[----:B----4-:R-:W-:Y:S01]  /*79d0*/  IMAD.WIDE R12, R19, 0x8, R8 ;  /* 0x00000008130c7825 */ /* 0x010fe200078e0208 */
[----:B--2---:R-:W-:-:S07]  /*79e0*/  DADD R10, R10, R164 ;  /* 0x000000000a0a7229 */ /* 0x004fce00000000a4 */
[----:B------:R2:W-:Y:S04]  /*79f0*/  STG.E.64 desc[UR6][R44.64], R10 ;  /* 0x0000000a2c007986 */ /* 0x0005e8000c101b06 */
[----:B-----5:R-:W3:Y:S01]  /*7a00*/  LDG.E.64 R2, desc[UR6][R12.64] ;  /* 0x000000060c027981 */ /* 0x020ee2000c1e1b00 */
[----:B------:R-:W-:Y:S01]  /*7a10*/  IMAD.WIDE R14, R19, 0x8, R12 ;  /* 0x00000008130e7825 */ /* 0x000fe200078e020c */
[----:B---3--:R-:W-:-:S07]  /*7a20*/  DADD R2, R2, R126 ;  /* 0x0000000002027229 */ /* 0x008fce000000007e */
[----:B------:R3:W-:Y:S04]  /*7a30*/  STG.E.64 desc[UR6][R12.64], R2 ;  /* 0x000000020c007986 */ /* 0x0007e8000c101b06 */
[----:B-1----:R-:W4:Y:S01]  /*7a40*/  LDG.E.64 R4, desc[UR6][R14.64] ;  /* 0x000000060e047981 */ /* 0x002f22000c1e1b00 */
[----:B------:R-:W-:Y:S01]  /*7a50*/  IMAD.WIDE R16, R19, 0x8, R14 ;  /* 0x0000000813107825 */ /* 0x000fe200078e020e */
[----:B----4-:R-:W-:-:S07]  /*7a60*/  DADD R4, R4, R132 ;  /* 0x0000000004047229 */ /* 0x010fce0000000084 */
[----:B------:R1:W-:Y:S04]  /*7a70*/  STG.E.64 desc[UR6][R14.64], R4 ;  /* 0x000000040e007986 */ /* 0x0003e8000c101b06 */
[----:B0-----:R-:W4:Y:S01]  /*7a80*/  LDG.E.64 R6, desc[UR6][R16.64] ;  /* 0x0000000610067981 */ /* 0x001f22000c1e1b00 */
[----:B--2---:R-:W-:Y:S01]  /*7a90*/  IMAD.WIDE R10, R19, 0x8, R16 ;  /* 0x00000008130a7825 */ /* 0x004fe200078e0210 */
[----:B----4-:R-:W-:-:S07]  /*7aa0*/  DADD R6, R6, R138 ;  /* 0x0000000006067229 */ /* 0x010fce000000008a */
[----:B------:R0:W-:Y:S04]  /*7ab0*/  STG.E.64 desc[UR6][R16.64], R6 ;  /* 0x0000000610007986 */ /* 0x0001e8000c101b06 */
[----:B------:R-:W2:Y:S01]  /*7ac0*/  LDG.E.64 R8, desc[UR6][R10.64] ;  /* 0x000000060a087981 */ /* 0x000ea2000c1e1b00 */
[----:B---3--:R-:W-:Y:S01]  /*7ad0*/  IMAD.WIDE R12, R19, 0x8, R10 ;  /* 0x00000008130c7825 */ /* 0x008fe200078e020a */
[----:B--2---:R-:W-:-:S07]  /*7ae0*/  DADD R8, R8, R144 ;  /* 0x0000000008087229 */ /* 0x004fce0000000090 */
[----:B------:R2:W-:Y:S04]  /*7af0*/  STG.E.64 desc[UR6][R10.64], R8 ;  /* 0x000000080a007986 */ /* 0x0005e8000c101b06 */
[----:B------:R-:W3:Y:S01]  /*7b00*/  LDG.E.64 R2, desc[UR6][R12.64] ;  /* 0x000000060c027981 */ /* 0x000ee2000c1e1b00 */
[----:B-1----:R-:W-:Y:S01]  /*7b10*/  IMAD.WIDE R14, R19, 0x8, R12 ;  /* 0x00000008130e7825 */ /* 0x002fe200078e020c */
[----:B---3--:R-:W-:-:S07]  /*7b20*/  DADD R2, R2, R148 ;  /* 0x0000000002027229 */ /* 0x008fce0000000094 */
[----:B------:R1:W-:Y:S04]  /*7b30*/  STG.E.64 desc[UR6][R12.64], R2 ;  /* 0x000000020c007986 */ /* 0x0003e8000c101b06 */
[----:B------:R-:W3:Y:S01]  /*7b40*/  LDG.E.64 R4, desc[UR6][R14.64] ;  /* 0x000000060e047981 */ /* 0x000ee2000c1e1b00 */
[----:B0-----:R-:W-:Y:S01]  /*7b50*/  IMAD.WIDE R16, R19, 0x8, R14 ;  /* 0x0000000813107825 */ /* 0x001fe200078e020e */
[----:B---3--:R-:W-:-:S07]  /*7b60*/  DADD R4, R4, R94 ;  /* 0x0000000004047229 */ /* 0x008fce000000005e */
[----:B------:R0:W-:Y:S04]  /*7b70*/  STG.E.64 desc[UR6][R14.64], R4 ;  /* 0x000000040e007986 */ /* 0x0001e8000c101b06 */
[----:B------:R-:W3:Y:S01]  /*7b80*/  LDG.E.64 R6, desc[UR6][R16.64] ;  /* 0x0000000610067981 */ /* 0x000ee2000c1e1b00 */
[----:B--2---:R-:W-:Y:S01]  /*7b90*/  IMAD.WIDE R10, R19, 0x8, R16 ;  /* 0x00000008130a7825 */ /* 0x004fe200078e0210 */
[----:B---3--:R-:W-:-:S07]  /*7ba0*/  DADD R6, R6, R136 ;  /* 0x0000000006067229 */ /* 0x008fce0000000088 */
        /* <DEDUP_REMOVED lines=8> */
[----:B------:R-:W-:Y:S04]  /*7c30*/  STG.E.64 desc[UR6][R12.64], R2 ;  /* 0x000000020c007986 */ /* 0x000fe8000c101b06 */
[----:B------:R-:W3:Y:S02]  /*7c40*/  LDG.E.64 R4, desc[UR6][R14.64] ;  /* 0x000000060e047981 */ /* 0x000ee4000c1e1b00 */
[----:B---3--:R-:W-:-:S07]  /*7c50*/  DADD R4, R4, R104 ;  /* 0x0000000004047229 */ /* 0x008fce0000000068 */
[----:B------:R-:W-:Y:S04]  /*7c60*/  STG.E.64 desc[UR6][R14.64], R4 ;  /* 0x000000040e007986 */ /* 0x000fe8000c101b06 */
[----:B--2---:R-:W2:Y:S02]  /*7c70*/  LDG.E.64 R6, desc[UR6][R46.64] ;  /* 0x000000062e067981 */ /* 0x004ea4000c1e1b00 */
[----:B--2---:R-:W-:-:S07]  /*7c80*/  DADD R6, R6, R108 ;  /* 0x0000000006067229 */ /* 0x004fce000000006c */
[----:B------:R-:W-:Y:S04]  /*7c90*/  STG.E.64 desc[UR6][R46.64], R6 ;  /* 0x000000062e007986 */ /* 0x000fe8000c101b06 */
[----:B-1----:R-:W2:Y:S02]  /*7ca0*/  LDG.E.64 R8, desc[UR6][R50.64] ;  /* 0x0000000632087981 */ /* 0x002ea4000c1e1b00 */
[----:B--2---:R-:W-:-:S07]  /*7cb0*/  DADD R8, R8, R112 ;  /* 0x0000000008087229 */ /* 0x004fce0000000070 */
[----:B------:R-:W-:Y:S04]  /*7cc0*/  STG.E.64 desc[UR6][R50.64], R8 ;  /* 0x0000000832007986 */ /* 0x000fe8000c101b06 */
[----:B------:R-:W2:Y:S02]  /*7cd0*/  LDG.E.64 R10, desc[UR6][R52.64] ;  /* 0x00000006340a7981 */ /* 0x000ea4000c1e1b00 */
[----:B--2---:R-:W-:-:S07]  /*7ce0*/  DADD R10, R10, R54 ;  /* 0x000000000a0a7229 */ /* 0x004fce0000000036 */
[----:B------:R-:W-:Y:S01]  /*7cf0*/  STG.E.64 desc[UR6][R52.64], R10 ;  /* 0x0000000a34007986 */ /* 0x000fe2000c101b06 */
[----:B------:R-:W-:Y:S05]  /*7d00*/  EXIT ;  /* 0x000000000000794d */ /* 0x000fea0003800000 */
.L_x_2:
[----:B------:R-:W-:-:S00]  /*7d10*/  BRA `(.L_x_2) ;  /* 0xfffffffc00fc7947 */ /* 0x000fc0000383ffff */
[----:B------:R-:W-:-:S00]  /*7d20*/  NOP ;  /* 0x0000000000007918 */ /* 0x000fc00000000000 */
        /* <DEDUP_REMOVED lines=13> */
.L_x_3:


//--------------------- .nv.shared._Z9gmultiplyPdS_S_iii --------------------------
	.section	.nv.shared._Z9gmultiplyPdS_S_iii,"aw",@nobits
	.sectionflags	@""
	.align	8
.nv.shared._Z9gmultiplyPdS_S_iii:
	.zero		1280


//--------------------- .nv.shared.reserved.0     --------------------------
	.section	.nv.shared.reserved.0,"aw",@nobits
	.weak		__nv_reservedSMEM_offset_0_alias
	.size		__nv_reservedSMEM_offset_0_alias, 0, 64
	.other		__nv_reservedSMEM_offset_0_alias,@"STO_CUDA_RESERVED_SHARED STV_DEFAULT"
__nv_reservedSMEM_offset_0_alias:
	.zero		0
	.zero		64


//--------------------- .nv.constant0._Z9gmultiplyPdS_S_iii --------------------------
	.section	.nv.constant0._Z9gmultiplyPdS_S_iii,"a",@progbits
	.sectionflags	@""
	.align	4
.nv.constant0._Z9gmultiplyPdS_S_iii:
	.zero		932


//--------------------- SYMBOLS --------------------------

	.type		.nv.reservedSmem.offset0,@object
	.size		.nv.reservedSmem.offset0,0x4
	.type		.nv.reservedSmem.cap,@object
	.size		.nv.reservedSmem.cap,0x4
